	.target	sm_90a

	.elftype	@"ET_EXEC"


//--------------------- .note.nv.tkinfo           --------------------------
	.section	.note.nv.tkinfo,"",@"SHT_NOTE"
	.sectionflags	@"SHF_NOTE_NV_TKINFO"
	.tkinfo
        /*0018*/ 	.word	0x00000002
        /*0030*/ 	.string	""
        /*0030*/ 	.string	"ptxas"
        /*0030*/ 	.string	"Cuda compilation tools, release 13.0, V13.0.88"
        /*0030*/ 	.string	"Build cuda_13.0.r13.0/compiler.36424714_0"
        /*0030*/ 	.string	"-arch sm_90a -m 64 "



//--------------------- .note.nv.cuinfo           --------------------------
	.section	.note.nv.cuinfo,"",@"SHT_NOTE"
	.sectionflags	@"SHF_NOTE_NV_CUINFO"
        /*0018*/ 	.short	0x0002
        /*001a*/ 	.short	0x005a
        /*001c*/ 	.short	0x0082
	.zero		2


//--------------------- .nv.info                  --------------------------
	.section	.nv.info,"",@"SHT_CUDA_INFO"
	.align	4


	//----- nvinfo : EIATTR_REGCOUNT
	.align		4
        /*0000*/ 	.byte	0x04, 0x2f
        /*0002*/ 	.short	(.L_16 - .L_15)
	.align		4
.L_15:
        /*0004*/ 	.word	index@(_ZN7cutlass13device_kernelINS_4fmha6kernel28FmhaKernelTmaWarpSpecializedINS1_10collective30FmhaMainloopTmaWarpSpecializedINS_10bfloat16_tEffN4cute5tupleIJNS7_1CILi128EEENS9_ILi64EEENS9_ILi112EEEEEENS8_IJiNS9_ILi1EEENS8_IJiiEEEEEESG_SG_NS4_12CausalFusionEJEEENS4_15FmhaFwdEpilogueIS6_fNS8_IJSB_SC_SB_EEEEENS2_23IndividualTileSchedulerEJEEEEEvNT_6ParamsE)
        /*0008*/ 	.word	0x000000a8


	//----- nvinfo : EIATTR_FRAME_SIZE
	.align		4
.L_16:
        /*000c*/ 	.byte	0x04, 0x11
        /*000e*/ 	.short	(.L_18 - .L_17)
	.align		4
.L_17:
        /*0010*/ 	.word	index@($__internal_0_$__cuda_sm20_rcp_rn_f32_slowpath)
        /*0014*/ 	.word	0x00000000


	//----- nvinfo : EIATTR_FRAME_SIZE
	.align		4
.L_18:
        /*0018*/ 	.byte	0x04, 0x11
        /*001a*/ 	.short	(.L_20 - .L_19)
	.align		4
.L_19:
        /*001c*/ 	.word	index@(_ZN7cutlass13device_kernelINS_4fmha6kernel28FmhaKernelTmaWarpSpecializedINS1_10collective30FmhaMainloopTmaWarpSpecializedINS_10bfloat16_tEffN4cute5tupleIJNS7_1CILi128EEENS9_ILi64EEENS9_ILi112EEEEEENS8_IJiNS9_ILi1EEENS8_IJiiEEEEEESG_SG_NS4_12CausalFusionEJEEENS4_15FmhaFwdEpilogueIS6_fNS8_IJSB_SC_SB_EEEEENS2_23IndividualTileSchedulerEJEEEEEvNT_6ParamsE)
        /*0020*/ 	.word	0x00000000


	//----- nvinfo : EIATTR_MIN_STACK_SIZE
	.align		4
.L_20:
        /*0024*/ 	.byte	0x04, 0x12
        /*0026*/ 	.short	(.L_22 - .L_21)
	.align		4
.L_21:
        /*0028*/ 	.word	index@(_ZN7cutlass13device_kernelINS_4fmha6kernel28FmhaKernelTmaWarpSpecializedINS1_10collective30FmhaMainloopTmaWarpSpecializedINS_10bfloat16_tEffN4cute5tupleIJNS7_1CILi128EEENS9_ILi64EEENS9_ILi112EEEEEENS8_IJiNS9_ILi1EEENS8_IJiiEEEEEESG_SG_NS4_12CausalFusionEJEEENS4_15FmhaFwdEpilogueIS6_fNS8_IJSB_SC_SB_EEEEENS2_23IndividualTileSchedulerEJEEEEEvNT_6ParamsE)
        /*002c*/ 	.word	0x00000000
.L_22:


//--------------------- .nv.compat                --------------------------
	.section	.nv.compat,"",@"SHT_CUDA_COMPAT_INFO"
	.align	4
        /*0000*/ 	.byte	0x02, 0x09, 0x01, 0x00, 0x02, 0x02, 0x04, 0x00, 0x02, 0x05, 0x05, 0x00, 0x03, 0x07, 0x01, 0x01
        /*0010*/ 	.byte	0x02, 0x03, 0x01, 0x00, 0x02, 0x06, 0x01, 0x00, 0x04, 0x0b, 0x08, 0x00, 0x00, 0x00, 0x00, 0x00
        /*0020*/ 	.byte	0x00, 0x00, 0x00, 0x00


//--------------------- .nv.info._ZN7cutlass13device_kernelINS_4fmha6kernel28FmhaKernelTmaWarpSpecializedINS1_10collective30FmhaMainloopTmaWarpSpecializedINS_10bfloat16_tEffN4cute5tupleIJNS7_1CILi128EEENS9_ILi64EEENS9_ILi112EEEEEENS8_IJiNS9_ILi1EEENS8_IJiiEEEEEESG_SG_NS4_12CausalFusionEJEEENS4_15FmhaFwdEpilogueIS6_fNS8_IJSB_SC_SB_EEEEENS2_23IndividualTileSchedulerEJEEEEEvNT_6ParamsE --------------------------
	.section	.nv.info._ZN7cutlass13device_kernelINS_4fmha6kernel28FmhaKernelTmaWarpSpecializedINS1_10collective30FmhaMainloopTmaWarpSpecializedINS_10bfloat16_tEffN4cute5tupleIJNS7_1CILi128EEENS9_ILi64EEENS9_ILi112EEEEEENS8_IJiNS9_ILi1EEENS8_IJiiEEEEEESG_SG_NS4_12CausalFusionEJEEENS4_15FmhaFwdEpilogueIS6_fNS8_IJSB_SC_SB_EEEEENS2_23IndividualTileSchedulerEJEEEEEvNT_6ParamsE,"",@"SHT_CUDA_INFO"
	.sectionflags	@""
	.align	4


	//----- nvinfo : EIATTR_CUDA_API_VERSION
	.align		4
        /*0000*/ 	.byte	0x04, 0x37
        /*0002*/ 	.short	(.L_24 - .L_23)
.L_23:
        /*0004*/ 	.word	0x00000082


	//----- nvinfo : EIATTR_KPARAM_INFO
	.align		4
.L_24:
        /*0008*/ 	.byte	0x04, 0x17
        /*000a*/ 	.short	(.L_26 - .L_25)
.L_25:
        /*000c*/ 	.word	0x00000000
        /*0010*/ 	.short	0x0000
        /*0012*/ 	.short	0x0070
        /*0014*/ 	.byte	0x00, 0xf0, 0x01, 0x20


	//----- nvinfo : EIATTR_SPARSE_MMA_MASK
	.align		4
.L_26:
        /*0018*/ 	.byte	0x03, 0x50
        /*001a*/ 	.short	0x0000


	//----- nvinfo : EIATTR_MAXREG_COUNT
	.align		4
        /*001c*/ 	.byte	0x03, 0x1b
        /*001e*/ 	.short	0x00a8


	//----- nvinfo : EIATTR_NUM_BARRIERS
	.align		4
        /*0020*/ 	.byte	0x02, 0x4c
        /*0022*/ 	.byte	0x02
	.zero		1


	//----- nvinfo : EIATTR_EXTERNS
	.align		4
        /*0024*/ 	.byte	0x04, 0x0f
        /*0026*/ 	.short	(.L_28 - .L_27)


	//   ....[0]....
	.align		4
.L_27:
        /*0028*/ 	.word	index@(__assertfail)


	//----- nvinfo : EIATTR_MERCURY_ISA_VERSION
	.align		4
.L_28:
        /*002c*/ 	.byte	0x03, 0x5f
        /*002e*/ 	.short	0x0101


	//----- nvinfo : EIATTR_INT_WARP_WIDE_INSTR_OFFSETS
	.align		4
        /*0030*/ 	.byte	0x04, 0x31
        /*0032*/ 	.short	(.L_30 - .L_29)


	//   ....[0]....
.L_29:
        /*0034*/ 	.word	0x000006f0


	//   ....[1]....
        /*0038*/ 	.word	0x00000700


	//   ....[2]....
        /*003c*/ 	.word	0x00000710


	//   ....[3]....
        /*0040*/ 	.word	0x00000720


	//   ....[4]....
        /*0044*/ 	.word	0x00000790


	//----- nvinfo : EIATTR_COOP_GROUP_MASK_REGIDS
	.align		4
.L_30:
        /*0048*/ 	.byte	0x04, 0x29
        /*004a*/ 	.short	(.L_32 - .L_31)


	//   ....[0]....
.L_31:
        /*004c*/ 	.word	0xffffffff


	//   ....[1]....
        /*0050*/ 	.word	0xffffffff


	//   ....[2]....
        /*0054*/ 	.word	0xffffffff


	//   ....[3]....
        /*0058*/ 	.word	0xffffffff


	//   ....[4]....
        /*005c*/ 	.word	0xffffffff


	//   ....[5]....
        /*0060*/ 	.word	0xffffffff


	//   ....[6]....
        /*0064*/ 	.word	0xffffffff


	//   ....[7]....
        /*0068*/ 	.word	0xffffffff


	//   ....[8]....
        /*006c*/ 	.word	0xffffffff


	//   ....[9]....
        /*0070*/ 	.word	0xffffffff


	//   ....[10]....
        /*0074*/ 	.word	0xffffffff


	//   ....[11]....
        /*0078*/ 	.word	0xffffffff


	//   ....[12]....
        /*007c*/ 	.word	0xffffffff


	//   ....[13]....
        /*0080*/ 	.word	0xffffffff


	//   ....[14]....
        /*0084*/ 	.word	0xffffffff


	//   ....[15]....
        /*0088*/ 	.word	0xffffffff


	//   ....[16]....
        /*008c*/ 	.word	0xffffffff


	//   ....[17]....
        /*0090*/ 	.word	0xffffffff


	//   ....[18]....
        /*0094*/ 	.word	0xffffffff


	//   ....[19]....
        /*0098*/ 	.word	0xffffffff


	//   ....[20]....
        /*009c*/ 	.word	0xffffffff


	//   ....[21]....
        /*00a0*/ 	.word	0xffffffff


	//----- nvinfo : EIATTR_COOP_GROUP_INSTR_OFFSETS
	.align		4
.L_32:
        /*00a4*/ 	.byte	0x04, 0x28
        /*00a6*/ 	.short	(.L_34 - .L_33)


	//   ....[0]....
.L_33:
        /*00a8*/ 	.word	0x00000050


	//   ....[1]....
        /*00ac*/ 	.word	0x00000080


	//   ....[2]....
        /*00b0*/ 	.word	0x000001b0


	//   ....[3]....
        /*00b4*/ 	.word	0x00000370


	//   ....[4]....
        /*00b8*/ 	.word	0x00000530


	//   ....[5]....
        /*00bc*/ 	.word	0x00000690


	//   ....[6]....
        /*00c0*/ 	.word	0x000018b0


	//   ....[7]....
        /*00c4*/ 	.word	0x000018e0


	//   ....[8]....
        /*00c8*/ 	.word	0x00001c70


	//   ....[9]....
        /*00cc*/ 	.word	0x00001d50


	//   ....[10]....
        /*00d0*/ 	.word	0x00003720


	//   ....[11]....
        /*00d4*/ 	.word	0x00003750


	//   ....[12]....
        /*00d8*/ 	.word	0x000039e0


	//   ....[13]....
        /*00dc*/ 	.word	0x00003ad0


	//   ....[14]....
        /*00e0*/ 	.word	0x00005d40


	//   ....[15]....
        /*00e4*/ 	.word	0x00005e40


	//   ....[16]....
        /*00e8*/ 	.word	0x00006280


	//   ....[17]....
        /*00ec*/ 	.word	0x000063a0


	//   ....[18]....
        /*00f0*/ 	.word	0x00007d70


	//   ....[19]....
        /*00f4*/ 	.word	0x00007db0


	//   ....[20]....
        /*00f8*/ 	.word	0x00007e00


	//   ....[21]....
        /*00fc*/ 	.word	0x00007e10


	//----- nvinfo : EIATTR_REG_RECONFIG
	.align		4
.L_34:
        /*0100*/ 	.byte	0x01, 0x54
	.zero		2


	//----- nvinfo : EIATTR_SYSCALL_OFFSETS
	.align		4
        /*0104*/ 	.byte	0x04, 0x46
        /*0106*/ 	.short	(.L_36 - .L_35)


	//   ....[0]....
.L_35:
        /*0108*/ 	.word	0x00008960


	//   ....[1]....
        /*010c*/ 	.word	0x00008ac0


	//----- nvinfo : EIATTR_MBARRIER_INSTR_OFFSETS
	.align		4
.L_36:
        /*0110*/ 	.byte	0x04, 0x39
        /*0112*/ 	.short	(.L_38 - .L_37)


	//   ....[0]....
.L_37:
        /*0114*/ 	.word	0x00000320
        /*0118*/ 	.word	0x000000ff
        /*011c*/ 	.word	0x00018850
        /*0120*/ 	.short	0x0100
        /*0122*/ 	.byte	0x06
	.zero		1


	//   ....[1]....
        /*0124*/ 	.word	0x00000330
        /*0128*/ 	.word	0x000000ff
        /*012c*/ 	.word	0x00018860
        /*0130*/ 	.short	0x0100
        /*0132*/ 	.byte	0x06
	.zero		1


	//   ....[2]....
        /*0134*/ 	.word	0x00000340
        /*0138*/ 	.word	0x000000ff
        /*013c*/ 	.word	0x00018858
        /*0140*/ 	.short	0x0100
        /*0142*/ 	.byte	0x06
	.zero		1


	//   ....[3]....
        /*0144*/ 	.word	0x00000350
        /*0148*/ 	.word	0x000000ff
        /*014c*/ 	.word	0x00018868
        /*0150*/ 	.short	0x0100
        /*0152*/ 	.byte	0x06
	.zero		1


	//   ....[4]....
        /*0154*/ 	.word	0x00000480
        /*0158*/ 	.word	0x000000ff
        /*015c*/ 	.word	0x00018800
        /*0160*/ 	.short	0x0100
        /*0162*/ 	.byte	0x06
	.zero		1


	//   ....[5]....
        /*0164*/ 	.word	0x00000490
        /*0168*/ 	.word	0x000000ff
        /*016c*/ 	.word	0x00018828
        /*0170*/ 	.short	0x0100
        /*0172*/ 	.byte	0x06
	.zero		1


	//   ....[6]....
        /*0174*/ 	.word	0x000004a0
        /*0178*/ 	.word	0x000000ff
        /*017c*/ 	.word	0x00018808
        /*0180*/ 	.short	0x0100
        /*0182*/ 	.byte	0x06
	.zero		1


	//   ....[7]....
        /*0184*/ 	.word	0x000004b0
        /*0188*/ 	.word	0x000000ff
        /*018c*/ 	.word	0x00018830
        /*0190*/ 	.short	0x0100
        /*0192*/ 	.byte	0x06
	.zero		1


	//   ....[8]....
        /*0194*/ 	.word	0x000004c0
        /*0198*/ 	.word	0x000000ff
        /*019c*/ 	.word	0x00018810
        /*01a0*/ 	.short	0x0100
        /*01a2*/ 	.byte	0x06
	.zero		1


	//   ....[9]....
        /*01a4*/ 	.word	0x000004d0
        /*01a8*/ 	.word	0x000000ff
        /*01ac*/ 	.word	0x00018838
        /*01b0*/ 	.short	0x0100
        /*01b2*/ 	.byte	0x06
	.zero		1


	//   ....[10]....
        /*01b4*/ 	.word	0x000004e0
        /*01b8*/ 	.word	0x000000ff
        /*01bc*/ 	.word	0x00018818
        /*01c0*/ 	.short	0x0100
        /*01c2*/ 	.byte	0x06
	.zero		1


	//   ....[11]....
        /*01c4*/ 	.word	0x000004f0
        /*01c8*/ 	.word	0x000000ff
        /*01cc*/ 	.word	0x00018840
        /*01d0*/ 	.short	0x0100
        /*01d2*/ 	.byte	0x06
	.zero		1


	//   ....[12]....
        /*01d4*/ 	.word	0x00000500
        /*01d8*/ 	.word	0x000000ff
        /*01dc*/ 	.word	0x00018820
        /*01e0*/ 	.short	0x0100
        /*01e2*/ 	.byte	0x06
	.zero		1


	//   ....[13]....
        /*01e4*/ 	.word	0x00000510
        /*01e8*/ 	.word	0x000000ff
        /*01ec*/ 	.word	0x00018848
        /*01f0*/ 	.short	0x0100
        /*01f2*/ 	.byte	0x06
	.zero		1


	//   ....[14]....
        /*01f4*/ 	.word	0x00000640
        /*01f8*/ 	.word	0x000000ff
        /*01fc*/ 	.word	0x00018870
        /*0200*/ 	.short	0x0100
        /*0202*/ 	.byte	0x06
	.zero		1


	//   ....[15]....
        /*0204*/ 	.word	0x00000650
        /*0208*/ 	.word	0x000000ff
        /*020c*/ 	.word	0x00018880
        /*0210*/ 	.short	0x0100
        /*0212*/ 	.byte	0x06
	.zero		1


	//   ....[16]....
        /*0214*/ 	.word	0x00000660
        /*0218*/ 	.word	0x000000ff
        /*021c*/ 	.word	0x00018878
        /*0220*/ 	.short	0x0100
        /*0222*/ 	.byte	0x06
	.zero		1


	//   ....[17]....
        /*0224*/ 	.word	0x00000670
        /*0228*/ 	.word	0x000000ff
        /*022c*/ 	.word	0x00018888
        /*0230*/ 	.short	0x0100
        /*0232*/ 	.byte	0x06
	.zero		1


	//   ....[18]....
        /*0234*/ 	.word	0x000007b0
        /*0238*/ 	.word	0x000000ff
        /*023c*/ 	.word	0x00018890
        /*0240*/ 	.short	0x0100
        /*0242*/ 	.byte	0x06
	.zero		1


	//   ....[19]....
        /*0244*/ 	.word	0x000007c0
        /*0248*/ 	.word	0x000000ff
        /*024c*/ 	.word	0x00018898
        /*0250*/ 	.short	0x0100
        /*0252*/ 	.byte	0x06
	.zero		1


	//   ....[20]....
        /*0254*/ 	.word	0x000007d0
        /*0258*/ 	.word	0x000000ff
        /*025c*/ 	.word	0x000188a0
        /*0260*/ 	.short	0x0100
        /*0262*/ 	.byte	0x06
	.zero		1


	//   ....[21]....
        /*0264*/ 	.word	0x000007e0
        /*0268*/ 	.word	0x000000ff
        /*026c*/ 	.word	0x000188a8
        /*0270*/ 	.short	0x0100
        /*0272*/ 	.byte	0x06
	.zero		1


	//   ....[22]....
        /*0274*/ 	.word	0x000008e0
        /*0278*/ 	.word	0x000000ff
        /*027c*/ 	.word	0x000188c0
        /*0280*/ 	.short	0x0100
        /*0282*/ 	.byte	0x06
	.zero		1


	//   ....[23]....
        /*0284*/ 	.word	0x000008f0
        /*0288*/ 	.word	0x000000ff
        /*028c*/ 	.word	0x000188e0
        /*0290*/ 	.short	0x0100
        /*0292*/ 	.byte	0x06
	.zero		1


	//   ....[24]....
        /*0294*/ 	.word	0x00000900
        /*0298*/ 	.word	0x000000ff
        /*029c*/ 	.word	0x000188c8
        /*02a0*/ 	.short	0x0100
        /*02a2*/ 	.byte	0x06
	.zero		1


	//   ....[25]....
        /*02a4*/ 	.word	0x00000910
        /*02a8*/ 	.word	0x000000ff
        /*02ac*/ 	.word	0x000188e8
        /*02b0*/ 	.short	0x0100
        /*02b2*/ 	.byte	0x06
	.zero		1


	//   ....[26]....
        /*02b4*/ 	.word	0x00000920
        /*02b8*/ 	.word	0x000000ff
        /*02bc*/ 	.word	0x000188d0
        /*02c0*/ 	.short	0x0100
        /*02c2*/ 	.byte	0x06
	.zero		1


	//   ....[27]....
        /*02c4*/ 	.word	0x00000930
        /*02c8*/ 	.word	0x000000ff
        /*02cc*/ 	.word	0x000188f0
        /*02d0*/ 	.short	0x0100
        /*02d2*/ 	.byte	0x06
	.zero		1


	//   ....[28]....
        /*02d4*/ 	.word	0x00000940
        /*02d8*/ 	.word	0x000000ff
        /*02dc*/ 	.word	0x000188d8
        /*02e0*/ 	.short	0x0100
        /*02e2*/ 	.byte	0x06
	.zero		1


	//   ....[29]....
        /*02e4*/ 	.word	0x00000950
        /*02e8*/ 	.word	0x000000ff
        /*02ec*/ 	.word	0x000188f8
        /*02f0*/ 	.short	0x0100
        /*02f2*/ 	.byte	0x06
	.zero		1


	//   ....[30]....
        /*02f4*/ 	.word	0x00000ea0
        /*02f8*/ 	.word	0x000000ff
        /*02fc*/ 	.word	0x00018850
        /*0300*/ 	.short	0x010a
        /*0302*/ 	.byte	0x08
	.zero		1


	//   ....[31]....
        /*0304*/ 	.word	0x00000f80
        /*0308*/ 	.word	0x000000ff
        /*030c*/ 	.word	0x00018800
        /*0310*/ 	.short	0x010a
        /*0312*/ 	.byte	0x24
	.zero		1


	//   ....[32]....
        /*0314*/ 	.word	0x00000fd0
        /*0318*/ 	.word	0x000000ff
        /*031c*/ 	.word	0xfffffff8
        /*0320*/ 	.short	0x010a
        /*0322*/ 	.byte	0x27
	.zero		1


	//   ....[33]....
        /*0324*/ 	.word	0x00002530
        /*0328*/ 	.word	0x00000008
        /*032c*/ 	.word	0x00000000
        /*0330*/ 	.short	0x0101
        /*0332*/ 	.byte	0x29
	.zero		1


	//   ....[34]....
        /*0334*/ 	.word	0x000027b0
        /*0338*/ 	.word	0x000000ff
        /*033c*/ 	.word	0x00018808
        /*0340*/ 	.short	0x010a
        /*0342*/ 	.byte	0x24
	.zero		1


	//   ....[35]....
        /*0344*/ 	.word	0x00003190
        /*0348*/ 	.word	0x000000ff
        /*034c*/ 	.word	0x00000000
        /*0350*/ 	.short	0x0101
        /*0352*/ 	.byte	0x04
	.zero		1


	//   ....[36]....
        /*0354*/ 	.word	0x000032f0
        /*0358*/ 	.word	0x000000ff
        /*035c*/ 	.word	0x00018800
        /*0360*/ 	.short	0x010a
        /*0362*/ 	.byte	0x04
	.zero		1


	//   ....[37]....
        /*0364*/ 	.word	0x00004600
        /*0368*/ 	.word	0x000000ff
        /*036c*/ 	.word	0x00018800
        /*0370*/ 	.short	0x010a
        /*0372*/ 	.byte	0x06
	.zero		1


	//   ....[38]....
        /*0374*/ 	.word	0x00004a20
        /*0378*/ 	.word	0x000000ff
        /*037c*/ 	.word	0x00018800
        /*0380*/ 	.short	0x010a
        /*0382*/ 	.byte	0x06
	.zero		1


	//   ....[39]....
        /*0384*/ 	.word	0x00005360
        /*0388*/ 	.word	0x000000ff
        /*038c*/ 	.word	0x00000000
        /*0390*/ 	.short	0x0101
        /*0392*/ 	.byte	0x06
	.zero		1


	//   ....[40]....
        /*0394*/ 	.word	0x00005410
        /*0398*/ 	.word	0x000000ff
        /*039c*/ 	.word	0x00000000
        /*03a0*/ 	.short	0x0101
        /*03a2*/ 	.byte	0x06
	.zero		1


	//   ....[41]....
        /*03a4*/ 	.word	0x000055c0
        /*03a8*/ 	.word	0x000000ff
        /*03ac*/ 	.word	0x00018800
        /*03b0*/ 	.short	0x010a
        /*03b2*/ 	.byte	0x04
	.zero		1


	//   ....[42]....
        /*03b4*/ 	.word	0x00006e30
        /*03b8*/ 	.word	0x000000ff
        /*03bc*/ 	.word	0x00018800
        /*03c0*/ 	.short	0x010a
        /*03c2*/ 	.byte	0x05
	.zero		1


	//   ....[43]....
        /*03c4*/ 	.word	0x00007270
        /*03c8*/ 	.word	0x000000ff
        /*03cc*/ 	.word	0x00018800
        /*03d0*/ 	.short	0x010a
        /*03d2*/ 	.byte	0x05
	.zero		1


	//   ....[44]....
        /*03d4*/ 	.word	0x00007bb0
        /*03d8*/ 	.word	0x000000ff
        /*03dc*/ 	.word	0x00000000
        /*03e0*/ 	.short	0x0101
        /*03e2*/ 	.byte	0x05
	.zero		1


	//   ....[45]....
        /*03e4*/ 	.word	0x00007c60
        /*03e8*/ 	.word	0x000000ff
        /*03ec*/ 	.word	0x00000000
        /*03f0*/ 	.short	0x0101
        /*03f2*/ 	.byte	0x05
	.zero		1


	//   ....[46]....
        /*03f4*/ 	.word	0x000083d0
        /*03f8*/ 	.word	0x000000ff
        /*03fc*/ 	.word	0x00000008
        /*0400*/ 	.short	0x010a
        /*0402*/ 	.byte	0x27
	.zero		1


	//   ....[47]....
        /*0404*/ 	.word	0x00009c40
        /*0408*/ 	.word	0x00000000
        /*040c*/ 	.word	0x00018890
        /*0410*/ 	.short	0x0101
        /*0412*/ 	.byte	0x24
	.zero		1


	//   ....[48]....
        /*0414*/ 	.word	0x00009e10
        /*0418*/ 	.word	0x00000004
        /*041c*/ 	.word	0x00018860
        /*0420*/ 	.short	0x010a
        /*0422*/ 	.byte	0x3f
	.zero		1


	//   ....[49]....
        /*0424*/ 	.word	0x0000a2a0
        /*0428*/ 	.word	0x00000002
        /*042c*/ 	.word	0x00018828
        /*0430*/ 	.short	0x010a
        /*0432*/ 	.byte	0x3f
	.zero		1


	//   ....[50]....
        /*0434*/ 	.word	0x0000a740
        /*0438*/ 	.word	0x00000004
        /*043c*/ 	.word	0x00018860
        /*0440*/ 	.short	0x010a
        /*0442*/ 	.byte	0x3f
	.zero		1


	//   ....[51]....
        /*0444*/ 	.word	0x0000ac10
        /*0448*/ 	.word	0x00000003
        /*044c*/ 	.word	0x00018828
        /*0450*/ 	.short	0x010a
        /*0452*/ 	.byte	0x3f
	.zero		1


	//   ....[52]....
        /*0454*/ 	.word	0x0000b180
        /*0458*/ 	.word	0x00000007
        /*045c*/ 	.word	0x00018828
        /*0460*/ 	.short	0x010a
        /*0462*/ 	.byte	0x3f
	.zero		1


	//   ....[53]....
        /*0464*/ 	.word	0x0000b650
        /*0468*/ 	.word	0x00000004
        /*046c*/ 	.word	0x00018828
        /*0470*/ 	.short	0x010a
        /*0472*/ 	.byte	0x3f
	.zero		1


	//   ....[54]....
        /*0474*/ 	.word	0x0000bb10
        /*0478*/ 	.word	0x00000007
        /*047c*/ 	.word	0x00018850
        /*0480*/ 	.short	0x010a
        /*0482*/ 	.byte	0x3f
	.zero		1


	//   ....[55]....
        /*0484*/ 	.word	0x0000bb70
        /*0488*/ 	.word	0x00000002
        /*048c*/ 	.word	0x00018800
        /*0490*/ 	.short	0x010a
        /*0492*/ 	.byte	0x3f
	.zero		1


	//   ....[56]....
        /*0494*/ 	.word	0x0000bbd0
        /*0498*/ 	.word	0x00000007
        /*049c*/ 	.word	0xfffffff8
        /*04a0*/ 	.short	0x010a
        /*04a2*/ 	.byte	0x3f
	.zero		1


	//   ....[57]....
        /*04a4*/ 	.word	0x0000bc30
        /*04a8*/ 	.word	0x0000000a
        /*04ac*/ 	.word	0x00018808
        /*04b0*/ 	.short	0x010a
        /*04b2*/ 	.byte	0x3f
	.zero		1


	//   ....[58]....
        /*04b4*/ 	.word	0x0000bc90
        /*04b8*/ 	.word	0x00000004
        /*04bc*/ 	.word	0x00018800
        /*04c0*/ 	.short	0x010a
        /*04c2*/ 	.byte	0x3f
	.zero		1


	//   ....[59]....
        /*04c4*/ 	.word	0x0000bcf0
        /*04c8*/ 	.word	0x0000000a
        /*04cc*/ 	.word	0x00018800
        /*04d0*/ 	.short	0x010a
        /*04d2*/ 	.byte	0x3f
	.zero		1


	//   ....[60]....
        /*04d4*/ 	.word	0x0000bd50
        /*04d8*/ 	.word	0x00000004
        /*04dc*/ 	.word	0x00018800
        /*04e0*/ 	.short	0x010a
        /*04e2*/ 	.byte	0x3f
	.zero		1


	//   ....[61]....
        /*04e4*/ 	.word	0x0000bdb0
        /*04e8*/ 	.word	0x0000000b
        /*04ec*/ 	.word	0x00018800
        /*04f0*/ 	.short	0x010a
        /*04f2*/ 	.byte	0x3f
	.zero		1


	//   ....[62]....
        /*04f4*/ 	.word	0x0000be10
        /*04f8*/ 	.word	0x00000003
        /*04fc*/ 	.word	0x00000008
        /*0500*/ 	.short	0x010a
        /*0502*/ 	.byte	0x3f
	.zero		1


	//   ....[63]....
        /*0504*/ 	.word	0x0000be60
        /*0508*/ 	.word	0x00000004
        /*050c*/ 	.word	0x00018860
        /*0510*/ 	.short	0x010a
        /*0512*/ 	.byte	0x3f
	.zero		1


	//   ....[64]....
        /*0514*/ 	.word	0x0000beb0
        /*0518*/ 	.word	0x00000002
        /*051c*/ 	.word	0x00018828
        /*0520*/ 	.short	0x010a
        /*0522*/ 	.byte	0x3f
	.zero		1


	//   ....[65]....
        /*0524*/ 	.word	0x0000bf00
        /*0528*/ 	.word	0x00000004
        /*052c*/ 	.word	0x00018860
        /*0530*/ 	.short	0x010a
        /*0532*/ 	.byte	0x3f
	.zero		1


	//   ....[66]....
        /*0534*/ 	.word	0x0000bf50
        /*0538*/ 	.word	0x00000003
        /*053c*/ 	.word	0x00018828
        /*0540*/ 	.short	0x010a
        /*0542*/ 	.byte	0x3f
	.zero		1


	//   ....[67]....
        /*0544*/ 	.word	0x0000bfa0
        /*0548*/ 	.word	0x00000007
        /*054c*/ 	.word	0x00018828
        /*0550*/ 	.short	0x010a
        /*0552*/ 	.byte	0x3f
	.zero		1


	//   ....[68]....
        /*0554*/ 	.word	0x0000bff0
        /*0558*/ 	.word	0x00000004
        /*055c*/ 	.word	0x00018828
        /*0560*/ 	.short	0x010a
        /*0562*/ 	.byte	0x3f
	.zero		1


	//----- nvinfo : EIATTR_NUM_MBARRIERS
	.align		4
.L_38:
        /*0564*/ 	.byte	0x03, 0x38
        /*0566*/ 	.short	0x001e


	//----- nvinfo : EIATTR_EXIT_INSTR_OFFSETS
	.align		4
        /*0568*/ 	.byte	0x04, 0x1c
        /*056a*/ 	.short	(.L_40 - .L_39)


	//   ....[0]....
.L_39:
        /*056c*/ 	.word	0x000009f0


	//   ....[1]....
        /*0570*/ 	.word	0x00009c50


	//   ....[2]....
        /*0574*/ 	.word	0x00009c90


	//   ....[3]....
        /*0578*/ 	.word	0x0000b080


	//   ....[4]....
        /*057c*/ 	.word	0x0000baf0


	//----- nvinfo : EIATTR_MAX_THREADS
	.align		4
.L_40:
        /*0580*/ 	.byte	0x04, 0x05
        /*0582*/ 	.short	(.L_42 - .L_41)
.L_41:
        /*0584*/ 	.word	0x00000180
        /*0588*/ 	.word	0x00000001
        /*058c*/ 	.word	0x00000001


	//----- nvinfo : EIATTR_CRS_STACK_SIZE
	.align		4
.L_42:
        /*0590*/ 	.byte	0x04, 0x1e
        /*0592*/ 	.short	(.L_44 - .L_43)
.L_43:
        /*0594*/ 	.word	0x00000000


	//----- nvinfo : EIATTR_CBANK_PARAM_SIZE
	.align		4
.L_44:
        /*0598*/ 	.byte	0x03, 0x19
        /*059a*/ 	.short	0x0870


	//----- nvinfo : EIATTR_PARAM_CBANK
	.align		4
        /*059c*/ 	.byte	0x04, 0x0a
        /*059e*/ 	.short	(.L_46 - .L_45)
	.align		4
.L_45:
        /*05a0*/ 	.word	index@(.nv.constant0._ZN7cutlass13device_kernelINS_4fmha6kernel28FmhaKernelTmaWarpSpecializedINS1_10collective30FmhaMainloopTmaWarpSpecializedINS_10bfloat16_tEffN4cute5tupleIJNS7_1CILi128EEENS9_ILi64EEENS9_ILi112EEEEEENS8_IJiNS9_ILi1EEENS8_IJiiEEEEEESG_SG_NS4_12CausalFusionEJEEENS4_15FmhaFwdEpilogueIS6_fNS8_IJSB_SC_SB_EEEEENS2_23IndividualTileSchedulerEJEEEEEvNT_6ParamsE)
        /*05a4*/ 	.short	0x0210
        /*05a6*/ 	.short	0x0870


	//----- nvinfo : EIATTR_SW_WAR
	.align		4
.L_46:
        /*05a8*/ 	.byte	0x04, 0x36
        /*05aa*/ 	.short	(.L_48 - .L_47)
.L_47:
        /*05ac*/ 	.word	0x00000008
.L_48:


//--------------------- .nv.callgraph             --------------------------
	.section	.nv.callgraph,"",@"SHT_CUDA_CALLGRAPH"
	.align	4
	.sectionentsize	8
	.align		4
        /*0000*/ 	.word	0x00000000
	.align		4
        /*0004*/ 	.word	0xffffffff
	.align		4
        /*0008*/ 	.word	index@(_ZN7cutlass13device_kernelINS_4fmha6kernel28FmhaKernelTmaWarpSpecializedINS1_10collective30FmhaMainloopTmaWarpSpecializedINS_10bfloat16_tEffN4cute5tupleIJNS7_1CILi128EEENS9_ILi64EEENS9_ILi112EEEEEENS8_IJiNS9_ILi1EEENS8_IJiiEEEEEESG_SG_NS4_12CausalFusionEJEEENS4_15FmhaFwdEpilogueIS6_fNS8_IJSB_SC_SB_EEEEENS2_23IndividualTileSchedulerEJEEEEEvNT_6ParamsE)
	.align		4
        /*000c*/ 	.word	index@(__assertfail)
	.align		4
        /*0010*/ 	.word	0x00000000
	.align		4
        /*0014*/ 	.word	0xfffffffe
	.align		4
        /*0018*/ 	.word	0x00000000
	.align		4
        /*001c*/ 	.word	0xfffffffd
	.align		4
        /*0020*/ 	.word	0x00000000
	.align		4
        /*0024*/ 	.word	0xfffffffc


//--------------------- .nv.constant4             --------------------------
	.section	.nv.constant4,"a",@progbits
	.align	8
	.align		8
.nv.constant4:
        /*0000*/ 	.dword	__assertfail
	.align		8
        /*0008*/ 	.dword	__unnamed_1
	.align		8
        /*0010*/ 	.dword	__unnamed_2
	.align		8
        /*0018*/ 	.dword	_ZN39_INTERNAL_6eab90d0_4_k_cu_5043c945_27184cuda3std3__45__cpo5beginE
	.align		8
        /*0020*/ 	.dword	_ZN39_INTERNAL_6eab90d0_4_k_cu_5043c945_27184cuda3std3__45__cpo3endE
	.align		8
        /*0028*/ 	.dword	_ZN39_INTERNAL_6eab90d0_4_k_cu_5043c945_27184cuda3std3__45__cpo6cbeginE
	.align		8
        /*0030*/ 	.dword	_ZN39_INTERNAL_6eab90d0_4_k_cu_5043c945_27184cuda3std3__45__cpo4cendE
	.align		8
        /*0038*/ 	.dword	_ZN39_INTERNAL_6eab90d0_4_k_cu_5043c945_27184cuda3std3__441_GLOBAL__N__6eab90d0_4_k_cu_5043c945_27186ignoreE
	.align		8
        /*0040*/ 	.dword	_ZN39_INTERNAL_6eab90d0_4_k_cu_5043c945_27184cuda3std3__419piecewise_constructE
	.align		8
        /*0048*/ 	.dword	_ZN39_INTERNAL_6eab90d0_4_k_cu_5043c945_27184cuda3std3__48in_placeE
	.align		8
        /*0050*/ 	.dword	_ZN39_INTERNAL_6eab90d0_4_k_cu_5043c945_27184cuda3std6ranges3__45__cpo4swapE
	.align		8
        /*0058*/ 	.dword	_ZN39_INTERNAL_6eab90d0_4_k_cu_5043c945_27184cuda3std6ranges3__45__cpo9iter_moveE
	.align		8
        /*0060*/ 	.dword	_ZN39_INTERNAL_6eab90d0_4_k_cu_5043c945_27184cute7productE
	.align		8
        /*0068*/ 	.dword	_ZN39_INTERNAL_6eab90d0_4_k_cu_5043c945_27184cute1_E
	.align		8
        /*0070*/ 	.dword	$str$24
	.align		8
        /*0078*/ 	.dword	$str$25


//--------------------- .text._ZN7cutlass13device_kernelINS_4fmha6kernel28FmhaKernelTmaWarpSpecializedINS1_10collective30FmhaMainloopTmaWarpSpecializedINS_10bfloat16_tEffN4cute5tupleIJNS7_1CILi128EEENS9_ILi64EEENS9_ILi112EEEEEENS8_IJiNS9_ILi1EEENS8_IJiiEEEEEESG_SG_NS4_12CausalFusionEJEEENS4_15FmhaFwdEpilogueIS6_fNS8_IJSB_SC_SB_EEEEENS2_23IndividualTileSchedulerEJEEEEEvNT_6ParamsE --------------------------
	.section	.text._ZN7cutlass13device_kernelINS_4fmha6kernel28FmhaKernelTmaWarpSpecializedINS1_10collective30FmhaMainloopTmaWarpSpecializedINS_10bfloat16_tEffN4cute5tupleIJNS7_1CILi128EEENS9_ILi64EEENS9_ILi112EEEEEENS8_IJiNS9_ILi1EEENS8_IJiiEEEEEESG_SG_NS4_12CausalFusionEJEEENS4_15FmhaFwdEpilogueIS6_fNS8_IJSB_SC_SB_EEEEENS2_23IndividualTileSchedulerEJEEEEEvNT_6ParamsE,"ax",@progbits
	.align	128
.text._ZN7cutlass13device_kernelINS_4fmha6kernel28FmhaKernelTmaWarpSpecializedINS1_10collective30FmhaMainloopTmaWarpSpecializedINS_10bfloat16_tEffN4cute5tupleIJNS7_1CILi128EEENS9_ILi64EEENS9_ILi112EEEEEENS8_IJiNS9_ILi1EEENS8_IJiiEEEEEESG_SG_NS4_12CausalFusionEJEEENS4_15FmhaFwdEpilogueIS6_fNS8_IJSB_SC_SB_EEEEENS2_23IndividualTileSchedulerEJEEEEEvNT_6ParamsE:
        .type           _ZN7cutlass13device_kernelINS_4fmha6kernel28FmhaKernelTmaWarpSpecializedINS1_10collective30FmhaMainloopTmaWarpSpecializedINS_10bfloat16_tEffN4cute5tupleIJNS7_1CILi128EEENS9_ILi64EEENS9_ILi112EEEEEENS8_IJiNS9_ILi1EEENS8_IJiiEEEEEESG_SG_NS4_12CausalFusionEJEEENS4_15FmhaFwdEpilogueIS6_fNS8_IJSB_SC_SB_EEEEENS2_23IndividualTileSchedulerEJEEEEEvNT_6ParamsE,@function
        .size           _ZN7cutlass13device_kernelINS_4fmha6kernel28FmhaKernelTmaWarpSpecializedINS1_10collective30FmhaMainloopTmaWarpSpecializedINS_10bfloat16_tEffN4cute5tupleIJNS7_1CILi128EEENS9_ILi64EEENS9_ILi112EEEEEENS8_IJiNS9_ILi1EEENS8_IJiiEEEEEESG_SG_NS4_12CausalFusionEJEEENS4_15FmhaFwdEpilogueIS6_fNS8_IJSB_SC_SB_EEEEENS2_23IndividualTileSchedulerEJEEEEEvNT_6ParamsE,(.L_x_129 - _ZN7cutlass13device_kernelINS_4fmha6kernel28FmhaKernelTmaWarpSpecializedINS1_10collective30FmhaMainloopTmaWarpSpecializedINS_10bfloat16_tEffN4cute5tupleIJNS7_1CILi128EEENS9_ILi64EEENS9_ILi112EEEEEENS8_IJiNS9_ILi1EEENS8_IJiiEEEEEESG_SG_NS4_12CausalFusionEJEEENS4_15FmhaFwdEpilogueIS6_fNS8_IJSB_SC_SB_EEEEENS2_23IndividualTileSchedulerEJEEEEEvNT_6ParamsE)
        .other          _ZN7cutlass13device_kernelINS_4fmha6kernel28FmhaKernelTmaWarpSpecializedINS1_10collective30FmhaMainloopTmaWarpSpecializedINS_10bfloat16_tEffN4cute5tupleIJNS7_1CILi128EEENS9_ILi64EEENS9_ILi112EEEEEENS8_IJiNS9_ILi1EEENS8_IJiiEEEEEESG_SG_NS4_12CausalFusionEJEEENS4_15FmhaFwdEpilogueIS6_fNS8_IJSB_SC_SB_EEEEENS2_23IndividualTileSchedulerEJEEEEEvNT_6ParamsE,@"STO_CUDA_ENTRY STV_DEFAULT"
_ZN7cutlass13device_kernelINS_4fmha6kernel28FmhaKernelTmaWarpSpecializedINS1_10collective30FmhaMainloopTmaWarpSpecializedINS_10bfloat16_tEffN4cute5tupleIJNS7_1CILi128EEENS9_ILi64EEENS9_ILi112EEEEEENS8_IJiNS9_ILi1EEENS8_IJiiEEEEEESG_SG_NS4_12CausalFusionEJEEENS4_15FmhaFwdEpilogueIS6_fNS8_IJSB_SC_SB_EEEEENS2_23IndividualTileSchedulerEJEEEEEvNT_6ParamsE:
[----:B------:R-:W1:Y:S01]  /*0000*/  LDC R1, c[0x0][0x28] ;  /* 0x00000a00ff017b82 */ /* 0x000e620000000800 */
[----:B------:R-:W2:Y:S01]  /*0010*/  S2R R0, SR_TID.X ;  /* 0x0000000000007919 */ /* 0x000ea20000002100 */
[----:B------:R-:W-:Y:S01]  /*0020*/  ELECT P1, URZ, PT ;  /* 0x00000000003f782f */ /* 0x000fe20003820000 */
[----:B------:R-:W-:Y:S01]  /*0030*/  BSSY B0, `(.L_x_0) ;  /* 0x0000017000007945 */ /* 0x000fe20003800000 */
[----:B--2---:R-:W-:-:S05]  /*0040*/  SHF.R.U32.HI R2, RZ, 0x5, R0 ;  /* 0x00000005ff027819 */ /* 0x004fca0000011600 */
[----:B------:R-:W2:Y:S02]  /*0050*/  SHFL.IDX PT, R3, R2, RZ, 0x1f ;  /* 0x00001fff02037589 */ /* 0x000ea400000e0000 */
[----:B--2---:R-:W-:Y:S02]  /*0060*/  R2UR UR4, R3 ;  /* 0x00000000030472ca */ /* 0x004fe400000e0000 */
[----:B------:R-:W-:-:S06]  /*0070*/  SHF.R.U32.HI R3, RZ, 0x7, R0 ;  /* 0x00000007ff037819 */ /* 0x000fcc0000011600 */
[----:B------:R-:W2:Y:S05]  /*0080*/  SHFL.IDX PT, R3, R3, RZ, 0x1f ;  /* 0x00001fff03037589 */ /* 0x000eaa00000e0000 */
[----:B------:R-:W-:Y:S02]  /*0090*/  USHF.R.S32.HI UR5, URZ, 0x1f, UR4 ;  /* 0x0000001f3f057899 */ /* 0x000fe40008011404 */
[----:B------:R-:W-:Y:S02]  /*00a0*/  ISETP.NE.OR P0, PT, RZ, UR4, !P1 ;  /* 0x00000004ff007c0c */ /* 0x000fe4000cf05670 */
[----:B------:R-:W-:-:S04]  /*00b0*/  ULEA.HI UR5, UR5, UR4, URZ, 0x2 ;  /* 0x0000000405057291 */ /* 0x000fc8000f8f103f */
[----:B------:R-:W-:-:S04]  /*00c0*/  ULOP3.LUT UR5, UR5, 0xfffffffc, URZ, 0xc0, !UPT ;  /* 0xfffffffc05057892 */ /* 0x000fc8000f8ec03f */
[----:B------:R-:W-:-:S03]  /*00d0*/  UIADD3 UR4, UR4, -UR5, URZ ;  /* 0x8000000504047290 */ /* 0x000fc6000fffe03f */
[----:B-1----:R-:W-:Y:S09]  /*00e0*/  @P0 BRA `(.L_x_1) ;  /* 0x00000000002c0947 */ /* 0x002ff20003800000 */
[----:B------:R-:W-:Y:S02]  /*00f0*/  ULDC.64 UR6, c[0x0][0x198] ;  /* 0x0000660000067ab9 */ /* 0x000fe40000000a00 */
[----:B------:R-:W-:Y:S02]  /*0100*/  UIADD3 UR8, UP0, UR6, 0xf0, URZ ;  /* 0x000000f006087890 */ /* 0x000fe4000ff1e03f */
[----:B------:R-:W-:Y:S02]  /*0110*/  UIADD3 UR10, UP1, UR6, 0x1f0, URZ ;  /* 0x000001f0060a7890 */ /* 0x000fe4000ff3e03f */
[----:B------:R-:W-:Y:S02]  /*0120*/  UIADD3 UR6, UP2, UR6, 0x2f0, URZ ;  /* 0x000002f006067890 */ /* 0x000fe4000ff5e03f */
[----:B------:R-:W-:Y:S02]  /*0130*/  UIADD3.X UR9, URZ, UR7, URZ, UP0, !UPT ;  /* 0x000000073f097290 */ /* 0x000fe400087fe43f */
[----:B------:R-:W-:-:S02]  /*0140*/  UIADD3.X UR11, URZ, UR7, URZ, UP1, !UPT ;  /* 0x000000073f0b7290 */ /* 0x000fc40008ffe43f */
[----:B------:R-:W-:-:S05]  /*0150*/  UIADD3.X UR7, URZ, UR7, URZ, UP2, !UPT ;  /* 0x000000073f077290 */ /* 0x000fca00097fe43f */
[----:B------:R1:W-:Y:S02]  /*0160*/  UTMACCTL.PF [UR8] ;  /* 0x00000000080079b9 */ /* 0x0003e40008040000 */
[----:B------:R1:W-:Y:S02]  /*0170*/  UTMACCTL.PF [UR10] ;  /* 0x000000000a0079b9 */ /* 0x0003e40008040000 */
[----:B------:R1:W-:Y:S02]  /*0180*/  UTMACCTL.PF [UR6] ;  /* 0x00000000060079b9 */ /* 0x0003e40008040000 */
[----:B-1----:R-:W-:Y:S01]  /*0190*/  NOP ;  /* 0x0000000000007918 */ /* 0x002fe20000000000 */
.L_x_1:
[----:B------:R-:W-:Y:S05]  /*01a0*/  BSYNC B0 ;  /* 0x0000000000007941 */ /* 0x000fea0003800000 */
.L_x_0:
[----:B------:R-:W1:Y:S01]  /*01b0*/  SHFL.IDX PT, R4, R2, RZ, 0x1f ;  /* 0x00001fff02047589 */ /* 0x000e6200000e0000 */
[----:B--2---:R-:W-:Y:S01]  /*01c0*/  R2UR UR38, R3 ;  /* 0x00000000032672ca */ /* 0x004fe200000e0000 */
[----:B------:R-:W-:-:S12]  /*01d0*/  UISETP.NE.AND UP0, UPT, UR4, 0x1, UPT ;  /* 0x000000010400788c */ /* 0x000fd8000bf05270 */
[----:B------:R-:W-:Y:S02]  /*01e0*/  UIADD3 UR7, UR38, -0x1, URZ ;  /* 0xffffffff26077890 */ /* 0x000fe4000fffe03f */
[----:B------:R-:W-:Y:S02]  /*01f0*/  UISETP.EQ.AND UP0, UPT, UR38, URZ, !UP0 ;  /* 0x0000003f2600728c */ /* 0x000fe4000c702270 */
[----:B------:R-:W-:Y:S02]  /*0200*/  UISETP.GE.U32.AND UP1, UPT, UR7, 0x4, UPT ;  /* 0x000000040700788c */ /* 0x000fe4000bf26070 */
[----:B------:R-:W-:Y:S01]  /*0210*/  USEL UR5, URZ, 0x1, !UP0 ;  /* 0x000000013f057887 */ /* 0x000fe2000c000000 */
[----:B-1----:R-:W-:-:S03]  /*0220*/  ISETP.NE.AND P0, PT, R4, RZ, PT ;  /* 0x000000ff0400720c */ /* 0x002fc60003f05270 */
[----:B------:R-:W-:-:S10]  /*0230*/  USEL UR5, UR5, 0x2, UP1 ;  /* 0x0000000205057887 */ /* 0x000fd40008800000 */
[----:B------:R-:W-:Y:S05]  /*0240*/  @P0 BRA `(.L_x_2) ;  /* 0x0000000000480947 */ /* 0x000fea0003800000 */
[----:B------:R-:W1:Y:S01]  /*0250*/  S2UR UR8, SR_CgaCtaId ;  /* 0x00000000000879c3 */ /* 0x000e620000008800 */
[----:B------:R-:W-:Y:S01]  /*0260*/  UMOV UR6, 0x400 ;  /* 0x0000040000067882 */ /* 0x000fe20000000000 */
[----:B------:R-:W-:Y:S01]  /*0270*/  UMOV UR9, 0x1 ;  /* 0x0000000100097882 */ /* 0x000fe20000000000 */
[----:B------:R-:W-:Y:S01]  /*0280*/  UMOV UR10, 0x80 ;  /* 0x00000080000a7882 */ /* 0x000fe20000000000 */
[----:B------:R-:W-:Y:S01]  /*0290*/  ELECT P0, URZ, PT ;  /* 0x00000000003f782f */ /* 0x000fe20003800000 */
[----:B------:R-:W-:-:S04]  /*02a0*/  UIADD3 UR10, -UR10, 0x100000, URZ ;  /* 0x001000000a0a7890 */ /* 0x000fc8000fffe13f */
[----:B------:R-:W-:Y:S02]  /*02b0*/  USHF.L.U32 UR11, UR10, 0xb, URZ ;  /* 0x0000000b0a0b7899 */ /* 0x000fe4000800063f */
[----:B------:R-:W-:Y:S02]  /*02c0*/  USHF.L.U32 UR10, UR10, 0x1, URZ ;  /* 0x000000010a0a7899 */ /* 0x000fe4000800063f */
[----:B-1----:R-:W-:Y:S02]  /*02d0*/  ULEA UR6, UR8, UR6, 0x18 ;  /* 0x0000000608067291 */ /* 0x002fe4000f8ec03f */
[----:B------:R-:W-:-:S04]  /*02e0*/  UIADD3 UR8, -UR9, 0x100000, URZ ;  /* 0x0010000009087890 */ /* 0x000fc8000fffe13f */
[----:B------:R-:W-:Y:S02]  /*02f0*/  USHF.L.U32 UR9, UR8, 0xb, URZ ;  /* 0x0000000b08097899 */ /* 0x000fe4000800063f */
[----:B------:R-:W-:Y:S01]  /*0300*/  USHF.L.U32 UR8, UR8, 0x1, URZ ;  /* 0x0000000108087899 */ /* 0x000fe2000800063f */
[----:B------:R-:W1:Y:S11]  /*0310*/  FENCE.VIEW.ASYNC.S ;  /* 0x00000000000073c6 */ /* 0x000e760000000000 */
[----:B-1----:R1:W2:Y:S01]  /*0320*/  SYNCS.EXCH.64 URZ, [UR6+0x18850], UR8 ;  /* 0x01885008063f75b2 */ /* 0x0022a20008000100 */
[----:B------:R1:W3:Y:S01]  /*0330*/  SYNCS.EXCH.64 URZ, [UR6+0x18860], UR10 ;  /* 0x0188600a063f75b2 */ /* 0x0002e20008000100 */
[----:B------:R1:W4:Y:S01]  /*0340*/  SYNCS.EXCH.64 URZ, [UR6+0x18858], UR8 ;  /* 0x01885808063f75b2 */ /* 0x0003220008000100 */
[----:B------:R1:W1:Y:S01]  /*0350*/  SYNCS.EXCH.64 URZ, [UR6+0x18868], UR10 ;  /* 0x0188680a063f75b2 */ /* 0x0002620008000100 */
[----:B------:R-:W-:Y:S01]  /*0360*/  NOP ;  /* 0x0000000000007918 */ /* 0x000fe20000000000 */
.L_x_2:
[----:B------:R-:W5:Y:S01]  /*0370*/  SHFL.IDX PT, R3, R2, RZ, 0x1f ;  /* 0x00001fff02037589 */ /* 0x000f6200000e0000 */
[----:B------:R-:W-:Y:S01]  /*0380*/  NOP ;  /* 0x0000000000007918 */ /* 0x000fe20000000000 */
[----:B-----5:R-:W-:-:S13]  /*0390*/  ISETP.NE.AND P0, PT, R3, RZ, PT ;  /* 0x000000ff0300720c */ /* 0x020fda0003f05270 */
[----:B------:R-:W-:Y:S05]  /*03a0*/  @P0 BRA `(.L_x_3) ;  /* 0x0000000000600947 */ /* 0x000fea0003800000 */
[----:B-1----:R-:W1:Y:S01]  /*03b0*/  S2UR UR8, SR_CgaCtaId ;  /* 0x00000000000879c3 */ /* 0x002e620000008800 */
[----:B------:R-:W-:Y:S01]  /*03c0*/  UMOV UR6, 0x400 ;  /* 0x0000040000067882 */ /* 0x000fe20000000000 */
[----:B------:R-:W-:Y:S01]  /*03d0*/  UMOV UR10, 0x1 ;  /* 0x00000001000a7882 */ /* 0x000fe20000000000 */
[----:B------:R-:W-:Y:S01]  /*03e0*/  UMOV UR9, 0x100 ;  /* 0x0000010000097882 */ /* 0x000fe20000000000 */
[----:B------:R-:W-:-:S04]  /*03f0*/  UIADD3 UR10, -UR10, 0x100000, URZ ;  /* 0x001000000a0a7890 */ /* 0x000fc8000fffe13f */
[----:B------:R-:W-:Y:S02]  /*0400*/  USHF.L.U32 UR11, UR10, 0xb, URZ ;  /* 0x0000000b0a0b7899 */ /* 0x000fe4000800063f */
[----:B------:R-:W-:Y:S01]  /*0410*/  USHF.L.U32 UR10, UR10, 0x1, URZ ;  /* 0x000000010a0a7899 */ /* 0x000fe2000800063f */
[----:B------:R-:W-:Y:S01]  /*0420*/  ELECT P0, URZ, PT ;  /* 0x00000000003f782f */ /* 0x000fe20003800000 */
[----:B-1----:R-:W-:Y:S02]  /*0430*/  ULEA UR6, UR8, UR6, 0x18 ;  /* 0x0000000608067291 */ /* 0x002fe4000f8ec03f */
[----:B------:R-:W-:-:S04]  /*0440*/  UIADD3 UR8, -UR9, 0x100000, URZ ;  /* 0x0010000009087890 */ /* 0x000fc8000fffe13f */
[----:B------:R-:W-:Y:S02]  /*0450*/  USHF.L.U32 UR9, UR8, 0xb, URZ ;  /* 0x0000000b08097899 */ /* 0x000fe4000800063f */
[----:B------:R-:W-:Y:S01]  /*0460*/  USHF.L.U32 UR8, UR8, 0x1, URZ ;  /* 0x0000000108087899 */ /* 0x000fe2000800063f */
[----:B------:R-:W1:Y:S03]  /*0470*/  FENCE.VIEW.ASYNC.S ;  /* 0x00000000000073c6 */ /* 0x000e660000000000 */
[----:B-1----:R1:W1:Y:S08]  /*0480*/  SYNCS.EXCH.64 URZ, [UR6+0x18800], UR10 ;  /* 0x0188000a063f75b2 */ /* 0x0022700008000100 */
[----:B------:R1:W1:Y:S01]  /*0490*/  SYNCS.EXCH.64 URZ, [UR6+0x18828], UR8 ;  /* 0x01882808063f75b2 */ /* 0x0002620008000100 */
        /* <DEDUP_REMOVED lines=8> */
[----:B------:R-:W-:Y:S01]  /*0520*/  NOP ;  /* 0x0000000000007918 */ /* 0x000fe20000000000 */
.L_x_3:
        /* <DEDUP_REMOVED lines=21> */
[----:B------:R-:W-:Y:S01]  /*0680*/  NOP ;  /* 0x0000000000007918 */ /* 0x000fe20000000000 */
.L_x_4:
[----:B------:R-:W5:Y:S01]  /*0690*/  SHFL.IDX PT, R3, R2, RZ, 0x1f ;  /* 0x00001fff02037589 */ /* 0x000f6200000e0000 */
[----:B------:R-:W-:Y:S01]  /*06a0*/  ELECT P0, URZ, PT ;  /* 0x00000000003f782f */ /* 0x000fe20003800000 */
[----:B------:R-:W-:Y:S01]  /*06b0*/  NOP ;  /* 0x0000000000007918 */ /* 0x000fe20000000000 */
[----:B-1----:R-:W-:Y:S02]  /*06c0*/  UMOV UR8, 0x80 ;  /* 0x0000008000087882 */ /* 0x002fe40000000000 */
[C---:B-----5:R-:W-:Y:S02]  /*06d0*/  ISETP.NE.OR P0, PT, R3.reuse, RZ, !P0 ;  /* 0x000000ff0300720c */ /* 0x060fe40004705670 */
[----:B------:R-:W-:-:S11]  /*06e0*/  ISETP.NE.AND P2, PT, R3, RZ, PT ;  /* 0x000000ff0300720c */ /* 0x000fd60003f45270 */
[----:B------:R-:W-:Y:S01]  /*06f0*/  VOTEU.ALL UP0, P0 ;  /* 0x00000000003f7886 */ /* 0x000fe20000000000 */
[----:B------:R-:W-:Y:S01]  /*0700*/  VOTEU.ALL UP2, P0 ;  /* 0x00000000003f7886 */ /* 0x000fe20000040000 */
[----:B------:R-:W-:Y:S01]  /*0710*/  VOTEU.ALL UP3, P0 ;  /* 0x00000000003f7886 */ /* 0x000fe20000060000 */
[----:B------:R-:W-:Y:S02]  /*0720*/  VOTEU.ALL UP4, P0 ;  /* 0x00000000003f7886 */ /* 0x000fe40000080000 */
[----:B------:R-:W1:Y:S01]  /*0730*/  @!UP0 S2UR UR10, SR_CgaCtaId ;  /* 0x00000000000a89c3 */ /* 0x000e620000008800 */
[----:B------:R-:W-:Y:S01]  /*0740*/  @!UP0 UMOV UR6, 0x400 ;  /* 0x0000040000068882 */ /* 0x000fe20000000000 */
[----:B------:R-:W-:-:S04]  /*0750*/  @!UP0 UIADD3 UR8, -UR8, 0x100000, URZ ;  /* 0x0010000008088890 */ /* 0x000fc8000fffe13f */
[----:B------:R-:W-:Y:S02]  /*0760*/  @!UP0 USHF.L.U32 UR9, UR8, 0xb, URZ ;  /* 0x0000000b08098899 */ /* 0x000fe4000800063f */
[----:B------:R-:W-:Y:S02]  /*0770*/  @!UP0 USHF.L.U32 UR8, UR8, 0x1, URZ ;  /* 0x0000000108088899 */ /* 0x000fe4000800063f */
[----:B-1----:R-:W-:Y:S01]  /*0780*/  @!UP0 ULEA UR6, UR10, UR6, 0x18 ;  /* 0x000000060a068291 */ /* 0x002fe2000f8ec03f */
[----:B------:R-:W-:Y:S01]  /*0790*/  VOTEU.ALL UP0, P0 ;  /* 0x00000000003f7886 */ /* 0x000fe20000000000 */
[----:B------:R-:W1:Y:S10]  /*07a0*/  FENCE.VIEW.ASYNC.S ;  /* 0x00000000000073c6 */ /* 0x000e740000000000 */
[----:B-1----:R1:W1:Y:S01]  /*07b0*/  @!UP0 SYNCS.EXCH.64 URZ, [UR6+0x18890], UR8 ;  /* 0x01889008063f85b2 */ /* 0x0022620008000100 */
[----:B------:R1:W1:Y:S01]  /*07c0*/  @!UP2 SYNCS.EXCH.64 URZ, [UR6+0x18898], UR8 ;  /* 0x01889808063fa5b2 */ /* 0x0002620008000100 */
[----:B------:R1:W1:Y:S01]  /*07d0*/  @!UP3 SYNCS.EXCH.64 URZ, [UR6+0x188a0], UR8 ;  /* 0x0188a008063fb5b2 */ /* 0x0002620008000100 */
[----:B------:R1:W1:Y:S01]  /*07e0*/  @!UP4 SYNCS.EXCH.64 URZ, [UR6+0x188a8], UR8 ;  /* 0x0188a808063fc5b2 */ /* 0x0002620008000100 */
[----:B------:R-:W-:Y:S01]  /*07f0*/  NOP ;  /* 0x0000000000007918 */ /* 0x000fe20000000000 */
[----:B------:R-:W-:Y:S05]  /*0800*/  @P2 BRA `(.L_x_5) ;  /* 0x0000000000582947 */ /* 0x000fea0003800000 */
[----:B-1----:R-:W1:Y:S01]  /*0810*/  S2UR UR8, SR_CgaCtaId ;  /* 0x00000000000879c3 */ /* 0x002e620000008800 */
        /* <DEDUP_REMOVED lines=12> */
[----:B-1----:R1:W1:Y:S01]  /*08e0*/  SYNCS.EXCH.64 URZ, [UR6+0x188c0], UR8 ;  /* 0x0188c008063f75b2 */ /* 0x0022620008000100 */
        /* <DEDUP_REMOVED lines=8> */
.L_x_5:
[----:B------:R-:W-:Y:S01]  /*0970*/  ISETP.NE.AND P0, PT, RZ, UR38, PT ;  /* 0x00000026ff007c0c */ /* 0x000fe2000bf05270 */
[----:B------:R-:W-:Y:S01]  /*0980*/  NOP ;  /* 0x0000000000007918 */ /* 0x000fe20000000000 */
[----:B------:R-:W-:Y:S01]  /*0990*/  MOV R2, UR4 ;  /* 0x0000000400027c02 */ /* 0x000fe20008000f00 */
[----:B-1234-:R-:W-:Y:S03]  /*09a0*/  BAR.SYNC.DEFER_BLOCKING 0x0 ;  /* 0x0000000000007b1d */ /* 0x01efe60000010000 */
[----:B------:R-:W-:-:S07]  /*09b0*/  ISETP.EQ.AND P2, PT, R2, 0x1, P1 ;  /* 0x000000010200780c */ /* 0x000fce0000f42270 */
[----:B------:R-:W-:Y:S06]  /*09c0*/  @!P0 BRA `(.L_x_6) ;  /* 0x0000009000a48947 */ /* 0x000fec0003800000 */
[----:B------:R-:W-:-:S06]  /*09d0*/  UISETP.GT.U32.AND UP0, UPT, UR7, 0x3, UPT ;  /* 0x000000030700788c */ /* 0x000fcc000bf04070 */
[----:B------:R-:W-:-:S13]  /*09e0*/  PLOP3.LUT P0, PT, PT, PT, UP0, 0x80, 0x0 ;  /* 0x000000000000781c */ /* 0x000fda0003f0f008 */
[----:B------:R-:W-:Y:S05]  /*09f0*/  @P0 EXIT ;  /* 0x000000000000094d */ /* 0x000fea0003800000 */
.L_x_7:
[----:B------:R-:W-:-:S08]  /*0a00*/  NOP ;  /* 0x0000000000007918 */ /* 0x000fd00000000000 */
[----:B------:R-:W1:Y:S02]  /*0a10*/  USETMAXREG.TRY_ALLOC.CTAPOOL UP0, 0xf0 ;  /* 0x000000f0000079c8 */ /* 0x000e640008000600 */
[----:B-1----:R-:W-:-:S13]  /*0a20*/  PLOP3.LUT P0, PT, PT, PT, UP0, 0x80, 0x0 ;  /* 0x000000000000781c */ /* 0x002fda0003f0f008 */
[----:B------:R-:W-:Y:S05]  /*0a30*/  @!P0 BRA `(.L_x_7) ;  /* 0xfffffffc00f08947 */ /* 0x000fea000383ffff */
[----:B------:R-:W-:Y:S01]  /*0a40*/  UISETP.NE.AND UP0, UPT, UR38, 0x1, UPT ;  /* 0x000000012600788c */ /* 0x000fe2000bf05270 */
[----:B------:R-:W1:Y:S01]  /*0a50*/  S2UR UR8, SR_CTAID.X ;  /* 0x00000000000879c3 */ /* 0x000e620000002500 */
[----:B------:R-:W-:Y:S01]  /*0a60*/  UMOV UR4, URZ ;  /* 0x0000003f00047c82 */ /* 0x000fe20008000000 */
[----:B------:R-:W-:-:S03]  /*0a70*/  UMOV UR6, URZ ;  /* 0x0000003f00067c82 */ /* 0x000fc60008000000 */
[----:B------:R-:W-:-:S13]  /*0a80*/  PLOP3.LUT P0, PT, PT, PT, UP0, 0x80, 0x0 ;  /* 0x000000000000781c */ /* 0x000fda0003f0f008 */
[----:B------:R-:W-:Y:S05]  /*0a90*/  @!P0 BRA `(.L_x_8) ;  /* 0x00000000003c8947 */ /* 0x000fea0003800000 */
[----:B------:R-:W-:Y:S01]  /*0aa0*/  UISETP.NE.AND UP0, UPT, UR38, 0x2, UPT ;  /* 0x000000022600788c */ /* 0x000fe2000bf05270 */
[----:B------:R-:W-:-:S05]  /*0ab0*/  UMOV UR6, 0x1 ;  /* 0x0000000100067882 */ /* 0x000fca0000000000 */
[----:B------:R-:W-:-:S13]  /*0ac0*/  PLOP3.LUT P1, PT, PT, PT, UP0, 0x80, 0x0 ;  /* 0x000000000000781c */ /* 0x000fda0003f2f008 */
[----:B------:R-:W-:Y:S05]  /*0ad0*/  @!P1 BRA `(.L_x_8) ;  /* 0x00000000002c9947 */ /* 0x000fea0003800000 */
[----:B------:R-:W-:-:S06]  /*0ae0*/  UISETP.NE.AND UP0, UPT, UR38, 0x3, UPT ;  /* 0x000000032600788c */ /* 0x000fcc000bf05270 */
[----:B------:R-:W-:-:S13]  /*0af0*/  PLOP3.LUT P1, PT, PT, PT, UP0, 0x80, 0x0 ;  /* 0x000000000000781c */ /* 0x000fda0003f2f008 */
[----:B------:R-:W-:Y:S05]  /*0b00*/  @!P1 BRA `(.L_x_9) ;  /* 0x0000000000189947 */ /* 0x000fea0003800000 */
[----:B------:R-:W-:-:S11]  /*0b10*/  UISETP.NE.AND UP0, UPT, UR38, 0x4, UPT ;  /* 0x000000042600788c */ /* 0x000fd6000bf05270 */
[----:B------:R-:W-:Y:S01]  /*0b20*/  @!UP0 UMOV UR4, 0x1 ;  /* 0x0000000100048882 */ /* 0x000fe20000000000 */
[----:B------:R-:W-:Y:S01]  /*0b30*/  @!UP0 UMOV UR6, 0x1 ;  /* 0x0000000100068882 */ /* 0x000fe20000000000 */
[----:B------:R-:W-:Y:S01]  /*0b40*/  @UP0 UMOV UR4, URZ ;  /* 0x0000003f00040c82 */ /* 0x000fe20008000000 */
[----:B------:R-:W-:Y:S01]  /*0b50*/  @UP0 UMOV UR6, URZ ;  /* 0x0000003f00060c82 */ /* 0x000fe20008000000 */
[----:B------:R-:W-:Y:S05]  /*0b60*/  BRA `(.L_x_8) ;  /* 0x0000000000087947 */ /* 0x000fea0003800000 */
.L_x_9:
[----:B------:R-:W-:Y:S01]  /*0b70*/  UMOV UR4, 0x1 ;  /* 0x0000000100047882 */ /* 0x000fe20000000000 */
[----:B------:R-:W-:-:S05]  /*0b80*/  UMOV UR6, URZ ;  /* 0x0000003f00067c82 */ /* 0x000fca0008000000 */
.L_x_8:
[----:B------:R-:W-:Y:S05]  /*0b90*/  @!P0 BRA `(.L_x_10) ;  /* 0x0000000000408947 */ /* 0x000fea0003800000 */
[----:B------:R-:W-:-:S06]  /*0ba0*/  UISETP.NE.AND UP0, UPT, UR38, 0x2, UPT ;  /* 0x000000022600788c */ /* 0x000fcc000bf05270 */
[----:B------:R-:W-:-:S13]  /*0bb0*/  PLOP3.LUT P0, PT, PT, PT, UP0, 0x80, 0x0 ;  /* 0x000000000000781c */ /* 0x000fda0003f0f008 */
[----:B------:R-:W-:Y:S05]  /*0bc0*/  @!P0 BRA `(.L_x_11) ;  /* 0x00000000002c8947 */ /* 0x000fea0003800000 */
[----:B------:R-:W-:-:S06]  /*0bd0*/  UISETP.NE.AND UP0, UPT, UR38, 0x3, UPT ;  /* 0x000000032600788c */ /* 0x000fcc000bf05270 */
[----:B------:R-:W-:-:S13]  /*0be0*/  PLOP3.LUT P0, PT, PT, PT, UP0, 0x80, 0x0 ;  /* 0x000000000000781c */ /* 0x000fda0003f0f008 */
[----:B------:R-:W-:Y:S05]  /*0bf0*/  @!P0 BRA `(.L_x_12) ;  /* 0x0000000000188947 */ /* 0x000fea0003800000 */
[----:B------:R-:W-:Y:S01]  /*0c00*/  UISETP.NE.AND UP0, UPT, UR38, 0x4, UPT ;  /* 0x000000042600788c */ /* 0x000fe2000bf05270 */
[----:B-1----:R-:W-:-:S05]  /*0c10*/  UMOV UR37, UR8 ;  /* 0x0000000800257c82 */ /* 0x002fca0008000000 */
[----:B------:R-:W-:-:S13]  /*0c20*/  PLOP3.LUT P0, PT, PT, PT, UP0, 0x80, 0x0 ;  /* 0x000000000000781c */ /* 0x000fda0003f0f008 */
[----:B------:R-:W-:Y:S05]  /*0c30*/  @P0 BRA `(.L_x_13) ;  /* 0x00000000001c0947 */ /* 0x000fea0003800000 */
[----:B------:R-:W-:Y:S01]  /*0c40*/  ULEA UR37, UR8, 0x3, 0x1 ;  /* 0x0000000308257891 */ /* 0x000fe2000f8e083f */
[----:B------:R-:W-:Y:S11]  /*0c50*/  BRA `(.L_x_13) ;  /* 0x0000000000147947 */ /* 0x000ff60003800000 */
.L_x_12:
[----:B-1----:R-:W-:Y:S01]  /*0c60*/  ULEA UR37, UR8, 0x2, 0x1 ;  /* 0x0000000208257891 */ /* 0x002fe2000f8e083f */
[----:B------:R-:W-:Y:S11]  /*0c70*/  BRA `(.L_x_13) ;  /* 0x00000000000c7947 */ /* 0x000ff60003800000 */
.L_x_11:
[----:B-1----:R-:W-:Y:S01]  /*0c80*/  ULEA UR37, UR8, 0x1, 0x1 ;  /* 0x0000000108257891 */ /* 0x002fe2000f8e083f */
[----:B------:R-:W-:Y:S11]  /*0c90*/  BRA `(.L_x_13) ;  /* 0x0000000000047947 */ /* 0x000ff60003800000 */
.L_x_10:
[----:B-1----:R-:W-:-:S12]  /*0ca0*/  USHF.L.U32 UR37, UR8, 0x1, URZ ;  /* 0x0000000108257899 */ /* 0x002fd8000800063f */
.L_x_13:
[----:B------:R-:W1:Y:S01]  /*0cb0*/  LDC R2, c[0x0][0x28c] ;  /* 0x0000a300ff027b82 */ /* 0x000e620000000800 */
[----:B------:R-:W-:Y:S02]  /*0cc0*/  ULOP3.LUT UR9, UR5, 0x1, URZ, 0xfc, !UPT ;  /* 0x0000000105097892 */ /* 0x000fe4000f8efc3f */
[----:B------:R-:W-:Y:S02]  /*0cd0*/  ULEA UR8, UR8, 0xbf, 0x7 ;  /* 0x000000bf08087891 */ /* 0x000fe4000f8e383f */
[----:B------:R-:W-:Y:S02]  /*0ce0*/  UISETP.NE.AND UP0, UPT, UR9, 0x3, UPT ;  /* 0x000000030900788c */ /* 0x000fe4000bf05270 */
[----:B------:R-:W-:-:S04]  /*0cf0*/  USHF.R.U32.HI UR8, URZ, 0x6, UR8 ;  /* 0x000000063f087899 */ /* 0x000fc80008011608 */
[----:B------:R-:W-:Y:S02]  /*0d00*/  PLOP3.LUT P0, PT, PT, PT, UP0, 0x80, 0x0 ;  /* 0x000000000000781c */ /* 0x000fe40003f0f008 */
[----:B-1----:R-:W-:-:S04]  /*0d10*/  IADD3 R2, R2, 0x3f, RZ ;  /* 0x0000003f02027810 */ /* 0x002fc80007ffe0ff */
[----:B------:R-:W-:-:S04]  /*0d20*/  SHF.R.S32.HI R3, RZ, 0x1f, R2 ;  /* 0x0000001fff037819 */ /* 0x000fc80000011402 */
[----:B------:R-:W-:-:S04]  /*0d30*/  LEA.HI R3, R3, R2, RZ, 0x6 ;  /* 0x0000000203037211 */ /* 0x000fc800078f30ff */
[----:B------:R-:W-:-:S04]  /*0d40*/  SHF.R.S32.HI R3, RZ, 0x6, R3 ;  /* 0x00000006ff037819 */ /* 0x000fc80000011403 */
[----:B------:R-:W-:Y:S01]  /*0d50*/  VIMNMX R3, R3, UR8, PT ;  /* 0x0000000803037c48 */ /* 0x000fe2000bfe0100 */
[----:B------:R-:W-:Y:S06]  /*0d60*/  @!P0 BRA `(.L_x_14) ;  /* 0x0000000000048947 */ /* 0x000fec0003800000 */
[----:B------:R-:W-:Y:S01]  /*0d70*/  BPT.TRAP 0x1 ;  /* 0x000000040000795c */ /* 0x000fe20000300000 */
.L_x_14:
[----:B------:R-:W1:Y:S01]  /*0d80*/  S2UR UR8, SR_CgaCtaId ;  /* 0x00000000000879c3 */ /* 0x000e620000008800 */
[----:B------:R-:W-:Y:S01]  /*0d90*/  UMOV UR36, 0x400 ;  /* 0x0000040000247882 */ /* 0x000fe20000000000 */
[----:B------:R-:W-:Y:S01]  /*0da0*/  IMAD.U32 R6, RZ, RZ, UR4 ;  /* 0x00000004ff067e24 */ /* 0x000fe2000f8e00ff */
[----:B------:R-:W-:Y:S02]  /*0db0*/  SHF.R.S32.HI R5, RZ, 0x1f, R0 ;  /* 0x0000001fff057819 */ /* 0x000fe40000011400 */
[----:B------:R-:W-:Y:S02]  /*0dc0*/  MOV R9, UR37 ;  /* 0x0000002500097c02 */ /* 0x000fe40008000f00 */
[----:B------:R-:W-:Y:S02]  /*0dd0*/  SHF.L.U32 R6, R6, 0x1f, RZ ;  /* 0x0000001f06067819 */ /* 0x000fe400000006ff */
[----:B------:R-:W-:-:S04]  /*0de0*/  LEA.HI R5, R5, R0, RZ, 0x7 ;  /* 0x0000000005057211 */ /* 0x000fc800078f38ff */
[----:B------:R-:W-:-:S04]  /*0df0*/  LOP3.LUT R5, R5, 0xffffff80, RZ, 0xc0, !PT ;  /* 0xffffff8005057812 */ /* 0x000fc800078ec0ff */
[----:B------:R-:W-:-:S04]  /*0e00*/  IADD3 R5, -R5, R0, RZ ;  /* 0x0000000005057210 */ /* 0x000fc80007ffe1ff */
[----:B------:R-:W-:Y:S01]  /*0e10*/  SHF.R.S32.HI R0, RZ, 0x1f, R5 ;  /* 0x0000001fff007819 */ /* 0x000fe20000011405 */
[----:B-1----:R-:W-:-:S03]  /*0e20*/  ULEA UR36, UR8, UR36, 0x18 ;  /* 0x0000002408247291 */ /* 0x002fc6000f8ec03f */
[CC--:B------:R-:W-:Y:S02]  /*0e30*/  LEA.HI R2, R0.reuse, R5.reuse, RZ, 0x2 ;  /* 0x0000000500027211 */ /* 0x0c0fe400078f10ff */
[----:B------:R-:W-:Y:S01]  /*0e40*/  LEA.HI R0, R0, R5, RZ, 0x5 ;  /* 0x0000000500007211 */ /* 0x000fe200078f28ff */
[----:B------:R-:W-:Y:S01]  /*0e50*/  ULEA UR8, UR6, UR36, 0x3 ;  /* 0x0000002406087291 */ /* 0x000fe2000f8e183f */
[--C-:B------:R-:W-:Y:S02]  /*0e60*/  SHF.R.S32.HI R4, RZ, 0x2, R2.reuse ;  /* 0x00000002ff047819 */ /* 0x100fe40000011402 */
[----:B------:R-:W-:Y:S02]  /*0e70*/  SHF.R.S32.HI R7, RZ, 0x1f, R2 ;  /* 0x0000001fff077819 */ /* 0x000fe40000011402 */
[----:B------:R-:W-:Y:S02]  /*0e80*/  LOP3.LUT R2, R2, 0x7ffffffc, RZ, 0xc0, !PT ;  /* 0x7ffffffc02027812 */ /* 0x000fe400078ec0ff */
[----:B------:R-:W-:-:S02]  /*0e90*/  LEA.HI R7, R7, R4, RZ, 0x3 ;  /* 0x0000000407077211 */ /* 0x000fc400078f18ff */
[----:B------:R-:W1:Y:S01]  /*0ea0*/  SYNCS.PHASECHK.TRANS64.TRYWAIT P1, [UR8+0x18850], R6 ;  /* 0x01885006ff0075a7 */ /* 0x000e620008020148 */
[----:B------:R-:W-:Y:S01]  /*0eb0*/  SHF.R.S32.HI R0, RZ, 0x5, R0 ;  /* 0x00000005ff007819 */ /* 0x000fe20000011400 */
[----:B------:R-:W-:Y:S01]  /*0ec0*/  IMAD.IADD R5, R5, 0x1, -R2 ;  /* 0x0000000105057824 */ /* 0x000fe200078e0a02 */
[----:B------:R-:W-:-:S04]  /*0ed0*/  LOP3.LUT R7, R7, 0xfffffff8, RZ, 0xc0, !PT ;  /* 0xfffffff807077812 */ /* 0x000fc800078ec0ff */
[----:B------:R-:W-:-:S04]  /*0ee0*/  IADD3 R7, R4, -R7, RZ ;  /* 0x8000000704077210 */ /* 0x000fc80007ffe0ff */
[----:B------:R-:W-:Y:S01]  /*0ef0*/  LEA R0, R0, R7, 0x4 ;  /* 0x0000000700007211 */ /* 0x000fe200078e20ff */
[----:B-1----:R-:W-:Y:S06]  /*0f00*/  @!P1 BRA `(.L_x_15) ;  /* 0x000000a800fc9947 */ /* 0x002fec0003800000 */
.L_x_111:
[----:B------:R-:W-:Y:S01]  /*0f10*/  IMAD.SHL.U32 R5, R5, 0x2, RZ ;  /* 0x0000000205057824 */ /* 0x000fe200078e00ff */
[----:B------:R-:W-:Y:S01]  /*0f20*/  LEA R0, R9, R0, 0x6 ;  /* 0x0000000009007211 */ /* 0x000fe200078e30ff */
[----:B------:R-:W-:Y:S06]  /*0f30*/  @!P0 BRA `(.L_x_16) ;  /* 0x0000000000048947 */ /* 0x000fec0003800000 */
[----:B------:R-:W-:Y:S01]  /*0f40*/  BPT.TRAP 0x1 ;  /* 0x000000040000795c */ /* 0x000fe20000300000 */
.L_x_16:
[----:B------:R-:W-:Y:S01]  /*0f50*/  SHF.L.U32 R9, RZ, 0x1f, RZ ;  /* 0x0000001fff097819 */ /* 0x000fe200000006ff */
[----:B------:R-:W-:Y:S01]  /*0f60*/  UIADD3 UR41, UR36, 0x18890, URZ ;  /* 0x0001889024297890 */ /* 0x000fe2000fffe03f */
[----:B------:R-:W-:Y:S02]  /*0f70*/  ISETP.NE.AND P2, PT, RZ, UR7, PT ;  /* 0x00000007ff007c0c */ /* 0x000fe4000bf45270 */
[----:B------:R-:W2:Y:S02]  /*0f80*/  SYNCS.PHASECHK.TRANS64.TRYWAIT P1, [UR36+0x18800], R9 ;  /* 0x01880009ff0075a7 */ /* 0x000ea40008020164 */
[----:B--2---:R-:W-:Y:S09]  /*0f90*/  @!P1 BRA `(.L_x_17) ;  /* 0x000000a800f09947 */ /* 0x004ff20003800000 */
.L_x_112:
[----:B------:R-:W-:Y:S01]  /*0fa0*/  ULEA UR39, UR38, UR41, 0x3 ;  /* 0x0000002926277291 */ /* 0x000fe2000f8e183f */
[----:B--2---:R-:W-:-:S04]  /*0fb0*/  SEL R2, RZ, 0x1, P2 ;  /* 0x00000001ff027807 */ /* 0x004fc80001000000 */
[----:B------:R-:W-:-:S04]  /*0fc0*/  SHF.L.U32 R2, R2, 0x1f, RZ ;  /* 0x0000001f02027819 */ /* 0x000fc800000006ff */
[----:B------:R-:W2:Y:S02]  /*0fd0*/  SYNCS.PHASECHK.TRANS64.TRYWAIT P1, [UR39+-0x8], R2 ;  /* 0xfffff802ff0075a7 */ /* 0x000ea40008020167 */
[----:B--2---:R-:W-:Y:S05]  /*0fe0*/  @!P1 BRA `(.L_x_18) ;  /* 0x000000a800f49947 */ /* 0x004fea0003800000 */
.L_x_113:
[----:B------:R-:W-:Y:S01]  /*0ff0*/  USHF.R.U32.HI UR4, URZ, 0x4, UR36 ;  /* 0x000000043f047899 */ /* 0x000fe20008011624 */
[----:B------:R-:W-:Y:S01]  /*1000*/  WARPGROUP.ARRIVE ;  /* 0x00000000000079c5 */ /* 0x000fe20000000000 */
[----:B------:R-:W-:Y:S01]  /*1010*/  UIADD3 UR8, UR36, 0x7000, URZ ;  /* 0x0000700024087890 */ /* 0x000fe2000fffe03f */
[C---:B------:R-:W-:Y:S01]  /*1020*/  VIADD R11, R5.reuse, 0x9 ;  /* 0x00000009050b7836 */ /* 0x040fe20000000000 */
[----:B------:R-:W-:Y:S01]  /*1030*/  ULOP3.LUT UR4, UR4, 0x3fff, URZ, 0xc0, !UPT ;  /* 0x00003fff04047892 */ /* 0x000fe2000f8ec03f */
[C---:B------:R-:W-:Y:S01]  /*1040*/  ISETP.GT.AND P2, PT, R0.reuse, R5, PT ;  /* 0x000000050000720c */ /* 0x040fe20003f44270 */
[----:B------:R-:W-:Y:S01]  /*1050*/  USHF.R.U32.HI UR8, URZ, 0x4, UR8 ;  /* 0x000000043f087899 */ /* 0x000fe20008011608 */
[C---:B-1----:R-:W-:Y:S01]  /*1060*/  IADD3 R7, R5.reuse, 0x8, RZ ;  /* 0x0000000805077810 */ /* 0x042fe20007ffe0ff */
[----:B------:R-:W-:Y:S01]  /*1070*/  ULOP3.LUT UR4, UR4, 0x10000, URZ, 0xfc, !UPT ;  /* 0x0001000004047892 */ /* 0x000fe2000f8efc3f */
[C---:B------:R-:W-:Y:S01]  /*1080*/  ISETP.GE.AND P3, PT, R0.reuse, R11, PT ;  /* 0x0000000b0000720c */ /* 0x040fe20003f66270 */
[----:B------:R-:W-:Y:S01]  /*1090*/  ULOP3.LUT UR40, UR8, 0x3fff, URZ, 0xc0, !UPT ;  /* 0x00003fff08287892 */ /* 0x000fe2000f8ec03f */
[C---:B------:R-:W-:Y:S01]  /*10a0*/  IADD3 R11, R5.reuse, 0x19, RZ ;  /* 0x00000019050b7810 */ /* 0x040fe20007ffe0ff */
[----:B------:R-:W-:Y:S01]  /*10b0*/  UIMAD UR6, UR6, 0x380, UR4 ;  /* 0x00000380060678a4 */ /* 0x000fe2000f8e0204 */
[C---:B------:R-:W-:Y:S01]  /*10c0*/  ISETP.GE.AND P4, PT, R0.reuse, R5, PT ;  /* 0x000000050000720c */ /* 0x040fe20003f86270 */
[----:B------:R-:W-:Y:S01]  /*10d0*/  ULOP3.LUT UR42, UR40, 0x10000, URZ, 0xfc, !UPT ;  /* 0x00010000282a7892 */ /* 0x000fe2000f8efc3f */
[C---:B------:R-:W-:Y:S01]  /*10e0*/  ISETP.GE.AND P6, PT, R0.reuse, R7, PT ;  /* 0x000000070000720c */ /* 0x040fe20003fc6270 */
[----:B------:R-:W-:Y:S01]  /*10f0*/  UMOV UR21, 0xc0000010 ;  /* 0xc000001000157882 */ /* 0x000fe20000000000 */
[----:B------:R-:W-:Y:S01]  /*1100*/  UMOV UR23, 0xc0000010 ;  /* 0xc000001000177882 */ /* 0x000fe20000000000 */
[----:B------:R-:W-:Y:S01]  /*1110*/  UIADD3 UR24, UR6, 0x80, URZ ;  /* 0x0000008006187890 */ /* 0x000fe2000fffe03f */
[C---:B------:R-:W-:Y:S01]  /*1120*/  VIADD R7, R5.reuse, 0x18 ;  /* 0x0000001805077836 */ /* 0x040fe20000000000 */
[----:B------:R-:W-:Y:S01]  /*1130*/  UMOV UR20, UR6 ;  /* 0x0000000600147c82 */ /* 0x000fe20008000000 */
[----:B------:R-:W-:Y:S01]  /*1140*/  UMOV UR22, UR42 ;  /* 0x0000002a00167c82 */ /* 0x000fe20008000000 */
[----:B------:R-:W-:Y:S01]  /*1150*/  UIADD3 UR26, UR42, 0x80, URZ ;  /* 0x000000802a1a7890 */ /* 0x000fe2000fffe03f */
[----:B------:R-:W-:Y:S01]  /*1160*/  HGMMA.64x64x16.F32.BF16 R24, gdesc[UR20], RZ, !UPT, gsb0 ;  /* 0x00e00000141879f0 */ /* 0x000fe2000c0018ff */
[----:B------:R-:W-:Y:S01]  /*1170*/  UMOV UR25, 0xc0000010 ;  /* 0xc000001000197882 */ /* 0x000fe20000000000 */
[----:B------:R-:W-:Y:S01]  /*1180*/  UMOV UR27, 0xc0000010 ;  /* 0xc0000010001b7882 */ /* 0x000fe20000000000 */
[----:B------:R-:W-:Y:S01]  /*1190*/  UIADD3 UR28, UR6, 0x100, URZ ;  /* 0x00000100061c7890 */ /* 0x000fe2000fffe03f */
[C---:B------:R-:W-:Y:S01]  /*11a0*/  IADD3 R13, R5.reuse, 0x10, RZ ;  /* 0x00000010050d7810 */ /* 0x040fe20007ffe0ff */
[----:B------:R-:W-:Y:S01]  /*11b0*/  UIADD3 UR30, UR42, 0x100, URZ ;  /* 0x000001002a1e7890 */ /* 0x000fe2000fffe03f */
[----:B------:R-:W-:Y:S01]  /*11c0*/  IADD3 R15, R5, 0x11, RZ ;  /* 0x00000011050f7810 */ /* 0x000fe20007ffe0ff */
[----:B------:R-:W-:Y:S01]  /*11d0*/  UMOV UR29, 0xc0000010 ;  /* 0xc0000010001d7882 */ /* 0x000fe20000000000 */
[----:B------:R-:W-:Y:S01]  /*11e0*/  UMOV UR31, 0xc0000010 ;  /* 0xc0000010001f7882 */ /* 0x000fe20000000000 */
[----:B------:R-:W-:Y:S01]  /*11f0*/  UIADD3 UR32, UR6, 0x180, URZ ;  /* 0x0000018006207890 */ /* 0x000fe2000fffe03f */
[C---:B------:R-:W-:Y:S01]  /*1200*/  ISETP.GE.AND P1, PT, R0.reuse, R13, PT ;  /* 0x0000000d0000720c */ /* 0x040fe20003f26270 */
[----:B------:R-:W-:Y:S01]  /*1210*/  UIADD3 UR34, UR42, 0x180, URZ ;  /* 0x000001802a227890 */ /* 0x000fe2000fffe03f */
[----:B------:R-:W-:Y:S01]  /*1220*/  ISETP.GE.AND P5, PT, R0, R15, PT ;  /* 0x0000000f0000720c */ /* 0x000fe20003fa6270 */
[----:B------:R-:W-:Y:S01]  /*1230*/  UMOV UR33, 0xc0000010 ;  /* 0xc000001000217882 */ /* 0x000fe20000000000 */
[----:B------:R-:W-:Y:S01]  /*1240*/  UMOV UR35, 0xc0000010 ;  /* 0xc000001000237882 */ /* 0x000fe20000000000 */
[----:B------:R-:W-:Y:S01]  /*1250*/  UIADD3 UR8, UR6, 0x200, URZ ;  /* 0x0000020006087890 */ /* 0x000fe2000fffe03f */
[----:B------:R-:W-:Y:S01]  /*1260*/  P2R R6, PR, RZ, 0x1 ;  /* 0x00000001ff067803 */ /* 0x000fe20000000000 */
[----:B------:R-:W-:Y:S01]  /*1270*/  UIADD3 UR10, UR42, 0x200, URZ ;  /* 0x000002002a0a7890 */ /* 0x000fe2000fffe03f */
[----:B------:R-:W-:Y:S01]  /*1280*/  UMOV UR9, 0xc0000010 ;  /* 0xc000001000097882 */ /* 0x000fe20000000000 */
[----:B------:R-:W-:Y:S01]  /*1290*/  UMOV UR11, 0xc0000010 ;  /* 0xc0000010000b7882 */ /* 0x000fe20000000000 */
[----:B------:R-:W-:-:S02]  /*12a0*/  UIADD3 UR12, UR6, 0x280, URZ ;  /* 0x00000280060c7890 */ /* 0x000fc4000fffe03f */
[----:B------:R-:W-:Y:S01]  /*12b0*/  UIADD3 UR14, UR42, 0x280, URZ ;  /* 0x000002802a0e7890 */ /* 0x000fe2000fffe03f */
[----:B------:R-:W-:Y:S01]  /*12c0*/  UMOV UR13, 0xc0000010 ;  /* 0xc0000010000d7882 */ /* 0x000fe20000000000 */
[----:B------:R-:W-:Y:S01]  /*12d0*/  UMOV UR15, 0xc0000010 ;  /* 0xc0000010000f7882 */ /* 0x000fe20000000000 */
[----:B------:R-:W-:Y:S02]  /*12e0*/  UIADD3 UR16, UR6, 0x300, URZ ;  /* 0x0000030006107890 */ /* 0x000fe4000fffe03f */
[----:B------:R-:W-:Y:S01]  /*12f0*/  UIADD3 UR18, UR42, 0x300, URZ ;  /* 0x000003002a127890 */ /* 0x000fe2000fffe03f */
[----:B------:R-:W-:Y:S01]  /*1300*/  UMOV UR17, 0xc0000010 ;  /* 0xc000001000117882 */ /* 0x000fe20000000000 */
[----:B------:R-:W-:Y:S01]  /*1310*/  UMOV UR19, 0xc0000010 ;  /* 0xc000001000137882 */ /* 0x000fe20000000000 */
[----:B------:R-:W-:Y:S01]  /*1320*/  ULDC UR4, c[0x0][0x604] ;  /* 0x0001810000047ab9 */ /* 0x000fe20000000800 */
[----:B------:R-:W-:-:S04]  /*1330*/  USHF.L.U32 UR7, UR7, 0x3, URZ ;  /* 0x0000000307077899 */ /* 0x000fc8000800063f */
[----:B------:R-:W-:Y:S01]  /*1340*/  ULOP3.LUT UR7, UR7, 0x8, URZ, 0xc, !UPT ;  /* 0x0000000807077892 */ /* 0x000fe2000f8e0c3f */
[----:B------:R-:W-:Y:S02]  /*1350*/  WARPGROUP.DEPBAR.LE gsb0, 0x0 ;  /* 0x00008000000079c5 */ /* 0x000fe40000010000 */
[----:B------:R-:W-:-:S06]  /*1360*/  WARPGROUP.ARRIVE ;  /* 0x00000000000079c5 */ /* 0x000fcc0000000000 */
[----:B------:R-:W-:Y:S03]  /*1370*/  HGMMA.64x64x16.F32.BF16 R24, gdesc[UR24], R24, gsb0 ;  /* 0x00e00000181879f0 */ /* 0x000fe60008001818 */
        /* <DEDUP_REMOVED lines=16> */
[----:B------:R-:W-:Y:S02]  /*1480*/  FSEL R25, R25, -INF , P2 ;  /* 0xff80000019197808 */ /* 0x000fe40001000000 */
[----:B------:R-:W-:Y:S02]  /*1490*/  FSEL R31, R31, -INF , P2 ;  /* 0xff8000001f1f7808 */ /* 0x000fe40001000000 */
[----:B------:R-:W-:Y:S01]  /*14a0*/  ISETP.GE.AND P2, PT, R0, R11, PT ;  /* 0x0000000b0000720c */ /* 0x000fe20003f46270 */
[----:B------:R-:W-:Y:S01]  /*14b0*/  VIADD R11, R5, 0x21 ;  /* 0x00000021050b7836 */ /* 0x000fe20000000000 */
[----:B------:R-:W-:-:S02]  /*14c0*/  FSEL R24, R24, -INF , P4 ;  /* 0xff80000018187808 */ /* 0x000fc40002000000 */
[----:B------:R-:W-:Y:S02]  /*14d0*/  FSEL R29, R29, -INF , P3 ;  /* 0xff8000001d1d7808 */ /* 0x000fe40001800000 */
[----:B------:R-:W-:Y:S02]  /*14e0*/  FSEL R35, R35, -INF , P3 ;  /* 0xff80000023237808 */ /* 0x000fe40001800000 */
[----:B------:R-:W-:Y:S02]  /*14f0*/  ISETP.GE.AND P3, PT, R0, R11, PT ;  /* 0x0000000b0000720c */ /* 0x000fe40003f66270 */
[----:B------:R-:W-:Y:S02]  /*1500*/  FSEL R28, R28, -INF , P6 ;  /* 0xff8000001c1c7808 */ /* 0x000fe40003000000 */
[----:B------:R-:W-:Y:S02]  /*1510*/  FMNMX R11, R24, R25, !PT ;  /* 0x00000019180b7209 */ /* 0x000fe40007800000 */
[----:B------:R-:W-:-:S02]  /*1520*/  FSEL R30, R30, -INF , P4 ;  /* 0xff8000001e1e7808 */ /* 0x000fc40002000000 */
[----:B------:R-:W-:Y:S02]  /*1530*/  ISETP.GE.AND P4, PT, R0, R7, PT ;  /* 0x000000070000720c */ /* 0x000fe40003f86270 */
[----:B------:R-:W-:Y:S02]  /*1540*/  IADD3 R7, R5, 0x20, RZ ;  /* 0x0000002005077810 */ /* 0x000fe40007ffe0ff */
[----:B------:R-:W-:Y:S02]  /*1550*/  FMNMX R2, R28, R11, !PT ;  /* 0x0000000b1c027209 */ /* 0x000fe40007800000 */
[----:B------:R-:W-:Y:S02]  /*1560*/  FSEL R34, R34, -INF , P6 ;  /* 0xff80000022227808 */ /* 0x000fe40003000000 */
[----:B------:R-:W-:Y:S02]  /*1570*/  ISETP.GE.AND P6, PT, R0, R7, PT ;  /* 0x000000070000720c */ /* 0x000fe40003fc6270 */
[----:B------:R-:W-:-:S02]  /*1580*/  FSEL R32, R32, -INF , P1 ;  /* 0xff80000020207808 */ /* 0x000fc40000800000 */
[----:B------:R-:W-:Y:S02]  /*1590*/  FMNMX R11, R29, R2, !PT ;  /* 0x000000021d0b7209 */ /* 0x000fe40007800000 */
[----:B------:R-:W-:Y:S02]  /*15a0*/  IADD3 R7, R5, 0x28, RZ ;  /* 0x0000002805077810 */ /* 0x000fe40007ffe0ff */
[----:B------:R-:W-:Y:S02]  /*15b0*/  FSEL R38, R38, -INF , P1 ;  /* 0xff80000026267808 */ /* 0x000fe40000800000 */
[----:B------:R-:W-:Y:S02]  /*15c0*/  FSEL R33, R33, -INF , P5 ;  /* 0xff80000021217808 */ /* 0x000fe40002800000 */
[----:B------:R-:W-:Y:S02]  /*15d0*/  FMNMX R2, R32, R11, !PT ;  /* 0x0000000b20027209 */ /* 0x000fe40007800000 */
[----:B------:R-:W-:-:S02]  /*15e0*/  ISETP.GE.AND P1, PT, R0, R7, PT ;  /* 0x000000070000720c */ /* 0x000fc40003f26270 */
[----:B------:R-:W-:Y:S02]  /*15f0*/  IADD3 R7, R5, 0x29, RZ ;  /* 0x0000002905077810 */ /* 0x000fe40007ffe0ff */
[----:B------:R-:W-:Y:S02]  /*1600*/  FSEL R36, R36, -INF , P4 ;  /* 0xff80000024247808 */ /* 0x000fe40002000000 */
[----:B------:R-:W-:Y:S01]  /*1610*/  FMNMX R11, R33, R2, !PT ;  /* 0x00000002210b7209 */ /* 0x000fe20007800000 */
[C---:B------:R-:W-:Y:S01]  /*1620*/  VIADD R2, R0.reuse, 0x8 ;  /* 0x0000000800027836 */ /* 0x040fe20000000000 */
[----:B------:R-:W-:Y:S02]  /*1630*/  FSEL R39, R39, -INF , P5 ;  /* 0xff80000027277808 */ /* 0x000fe40002800000 */
[----:B------:R-:W-:Y:S01]  /*1640*/  ISETP.GE.AND P5, PT, R0, R7, PT ;  /* 0x000000070000720c */ /* 0x000fe20003fa6270 */
[----:B------:R-:W-:Y:S01]  /*1650*/  VIADD R7, R5, 0x38 ;  /* 0x0000003805077836 */ /* 0x000fe20000000000 */
[----:B------:R-:W-:-:S02]  /*1660*/  FSEL R37, R37, -INF , P2 ;  /* 0xff80000025257808 */ /* 0x000fc40001000000 */
[----:B------:R-:W-:Y:S02]  /*1670*/  FMNMX R4, R36, R11, !PT ;  /* 0x0000000b24047209 */ /* 0x000fe40007800000 */
[----:B------:R-:W-:Y:S02]  /*1680*/  FSEL R42, R42, -INF , P4 ;  /* 0xff8000002a2a7808 */ /* 0x000fe40002000000 */
[----:B------:R-:W-:Y:S02]  /*1690*/  ISETP.GE.AND P4, PT, R0, R7, PT ;  /* 0x000000070000720c */ /* 0x000fe40003f86270 */
[----:B------:R-:W-:Y:S02]  /*16a0*/  FSEL R40, R40, -INF , P6 ;  /* 0xff80000028287808 */ /* 0x000fe40003000000 */
[----:B------:R-:W-:Y:S02]  /*16b0*/  FMNMX R11, R37, R4, !PT ;  /* 0x00000004250b7209 */ /* 0x000fe40007800000 */
[----:B------:R-:W-:-:S02]  /*16c0*/  IADD3 R7, R5, 0x39, RZ ;  /* 0x0000003905077810 */ /* 0x000fc40007ffe0ff */
[----:B------:R-:W-:Y:S02]  /*16d0*/  FSEL R43, R43, -INF , P2 ;  /* 0xff8000002b2b7808 */ /* 0x000fe40001000000 */
[----:B------:R-:W-:Y:S02]  /*16e0*/  FSEL R52, R52, -INF , P4 ;  /* 0xff80000034347808 */ /* 0x000fe40002000000 */
[----:B------:R-:W-:Y:S02]  /*16f0*/  FSEL R41, R41, -INF , P3 ;  /* 0xff80000029297808 */ /* 0x000fe40001800000 */
[----:B------:R-:W-:Y:S02]  /*1700*/  FMNMX R4, R40, R11, !PT ;  /* 0x0000000b28047209 */ /* 0x000fe40007800000 */
[----:B------:R-:W-:Y:S02]  /*1710*/  ISETP.GE.AND P2, PT, R0, R7, PT ;  /* 0x000000070000720c */ /* 0x000fe40003f46270 */
[----:B------:R-:W-:-:S02]  /*1720*/  ISETP.GE.AND P4, PT, R2, R5, PT ;  /* 0x000000050200720c */ /* 0x000fc40003f86270 */
[----:B------:R-:W-:Y:S02]  /*1730*/  IADD3 R7, R5, 0x30, RZ ;  /* 0x0000003005077810 */ /* 0x000fe40007ffe0ff */
[----:B------:R-:W-:Y:S02]  /*1740*/  FSEL R44, R44, -INF , P1 ;  /* 0xff8000002c2c7808 */ /* 0x000fe40000800000 */
[----:B------:R-:W-:Y:S02]  /*1750*/  FMNMX R11, R41, R4, !PT ;  /* 0x00000004290b7209 */ /* 0x000fe40007800000 */
[----:B------:R-:W-:Y:S02]  /*1760*/  FSEL R53, R53, -INF , P2 ;  /* 0xff80000035357808 */ /* 0x000fe40001000000 */
[----:B------:R-:W-:Y:S02]  /*1770*/  FSEL R26, R26, -INF , P4 ;  /* 0xff8000001a1a7808 */ /* 0x000fe40002000000 */
[----:B------:R-:W-:-:S02]  /*1780*/  ISETP.GE.AND P2, PT, R0, R7, PT ;  /* 0x000000070000720c */ /* 0x000fc40003f46270 */
[----:B------:R-:W-:Y:S02]  /*1790*/  ISETP.GT.AND P4, PT, R2, R5, PT ;  /* 0x000000050200720c */ /* 0x000fe40003f84270 */
[----:B------:R-:W-:Y:S02]  /*17a0*/  IADD3 R7, R5, 0x31, RZ ;  /* 0x0000003105077810 */ /* 0x000fe40007ffe0ff */
[----:B------:R-:W-:Y:S02]  /*17b0*/  FSEL R45, R45, -INF , P5 ;  /* 0xff8000002d2d7808 */ /* 0x000fe40002800000 */
[----:B------:R-:W-:Y:S02]  /*17c0*/  FMNMX R4, R44, R11, !PT ;  /* 0x0000000b2c047209 */ /* 0x000fe40007800000 */
[----:B------:R-:W-:Y:S02]  /*17d0*/  FSEL R27, R27, -INF , P4 ;  /* 0xff8000001b1b7808 */ /* 0x000fe40002000000 */
[----:B------:R-:W-:-:S02]  /*17e0*/  ISETP.GE.AND P4, PT, R0, R7, PT ;  /* 0x000000070000720c */ /* 0x000fc40003f86270 */
[----:B------:R-:W-:Y:S02]  /*17f0*/  FSEL R48, R48, -INF , P2 ;  /* 0xff80000030307808 */ /* 0x000fe40001000000 */
[----:B------:R-:W-:Y:S02]  /*1800*/  FMNMX R7, R45, R4, !PT ;  /* 0x000000042d077209 */ /* 0x000fe40007800000 */
[----:B------:R-:W-:Y:S02]  /*1810*/  FSEL R49, R49, -INF , P4 ;  /* 0xff80000031317808 */ /* 0x000fe40002000000 */
[----:B------:R-:W-:Y:S02]  /*1820*/  FMNMX R4, R48, R7, !PT ;  /* 0x0000000730047209 */ /* 0x000fe40007800000 */
[----:B------:R-:W-:Y:S02]  /*1830*/  FSEL R46, R46, -INF , P6 ;  /* 0xff8000002e2e7808 */ /* 0x000fe40003000000 */
[----:B------:R-:W-:-:S02]  /*1840*/  FMNMX R7, R49, R4, !PT ;  /* 0x0000000431077209 */ /* 0x000fc40007800000 */
[----:B------:R-:W-:Y:S02]  /*1850*/  FSEL R50, R50, -INF , P1 ;  /* 0xff80000032327808 */ /* 0x000fe40000800000 */
[----:B------:R-:W-:Y:S02]  /*1860*/  FMNMX R4, R52, R7, !PT ;  /* 0x0000000734047209 */ /* 0x000fe40007800000 */
[----:B------:R-:W-:Y:S02]  /*1870*/  FSEL R47, R47, -INF , P3 ;  /* 0xff8000002f2f7808 */ /* 0x000fe40001800000 */
[----:B------:R-:W-:Y:S02]  /*1880*/  FMNMX R8, R53, R4, !PT ;  /* 0x0000000435087209 */ /* 0x000fe40007800000 */
[----:B------:R-:W-:Y:S02]  /*1890*/  FSEL R51, R51, -INF , P5 ;  /* 0xff80000033337808 */ /* 0x000fe40002800000 */
[----:B------:R-:W-:Y:S01]  /*18a0*/  FSEL R54, R54, -INF , P2 ;  /* 0xff80000036367808 */ /* 0x000fe20001000000 */
[----:B------:R-:W1:Y:S01]  /*18b0*/  SHFL.BFLY PT, R7, R8, 0x1, 0x1f ;  /* 0x0c201f0008077f89 */ /* 0x000e6200000e0000 */
[----:B------:R-:W-:-:S02]  /*18c0*/  FSEL R55, R55, -INF , P4 ;  /* 0xff80000037377808 */ /* 0x000fc40002000000 */
[----:B-1----:R-:W-:-:S05]  /*18d0*/  FMNMX R10, R8, R7, !PT ;  /* 0x00000007080a7209 */ /* 0x002fca0007800000 */
[----:B------:R-:W1:Y:S02]  /*18e0*/  SHFL.BFLY PT, R7, R10, 0x2, 0x1f ;  /* 0x0c401f000a077f89 */ /* 0x000e6400000e0000 */
[----:B-1----:R-:W-:Y:S02]  /*18f0*/  FMNMX R4, R10, R7, !PT ;  /* 0x000000070a047209 */ /* 0x002fe40007800000 */
[----:B------:R-:W-:Y:S02]  /*1900*/  FMNMX R7, R26, R27, !PT ;  /* 0x0000001b1a077209 */ /* 0x000fe40007800000 */
[----:B------:R-:W-:-:S04]  /*1910*/  FSETP.NEU.AND P0, PT, R4, -INF , PT ;  /* 0xff8000000400780b */ /* 0x000fc80003f0d000 */
[----:B------:R-:W-:Y:S02]  /*1920*/  FSEL R11, R4, RZ, P0 ;  /* 0x000000ff040b7208 */ /* 0x000fe40000000000 */
[----:B------:R-:W-:Y:S02]  /*1930*/  ISETP.NE.AND P0, PT, R6, RZ, PT ;  /* 0x000000ff0600720c */ /* 0x000fe40003f05270 */
[----:B------:R-:W-:Y:S01]  /*1940*/  FMNMX R6, R30, R7, !PT ;  /* 0x000000071e067209 */ /* 0x000fe20007800000 */
[----:B------:R-:W-:-:S03]  /*1950*/  FMUL R11, R11, UR4 ;  /* 0x000000040b0b7c20 */ /* 0x000fc60008400000 */
[----:B------:R-:W-:Y:S01]  /*1960*/  FMNMX R7, R31, R6, !PT ;  /* 0x000000061f077209 */ /* 0x000fe20007800000 */
[--C-:B------:R-:W-:Y:S01]  /*1970*/  FFMA R24, R24, UR4, -R11.reuse ;  /* 0x0000000418187c23 */ /* 0x100fe2000800080b */
[--C-:B------:R-:W-:Y:S01]  /*1980*/  FFMA R28, R28, UR4, -R11.reuse ;  /* 0x000000041c1c7c23 */ /* 0x100fe2000800080b */
[--C-:B------:R-:W-:Y:S01]  /*1990*/  FFMA R25, R25, UR4, -R11.reuse ;  /* 0x0000000419197c23 */ /* 0x100fe2000800080b */
[----:B------:R-:W-:Y:S01]  /*19a0*/  FMNMX R6, R34, R7, !PT ;  /* 0x0000000722067209 */ /* 0x000fe20007800000 */
[--C-:B------:R-:W-:Y:S01]  /*19b0*/  FFMA R29, R29, UR4, -R11.reuse ;  /* 0x000000041d1d7c23 */ /* 0x100fe2000800080b */
[----:B------:R-:W-:Y:S01]  /*19c0*/  FSETP.GEU.AND P6, PT, R24, -126, PT ;  /* 0xc2fc00001800780b */ /* 0x000fe20003fce000 */
        /* <DEDUP_REMOVED lines=12> */
[----:B------:R-:W-:Y:S01]  /*1a90*/  @!P6 FMUL R24, R24, 0.5 ;  /* 0x3f0000001818e820 */ /* 0x000fe20000400000 */
[----:B------:R-:W-:Y:S01]  /*1aa0*/  FMNMX R6, R42, R7, !PT ;  /* 0x000000072a067209 */ /* 0x000fe20007800000 */
[--C-:B------:R-:W-:Y:S01]  /*1ab0*/  FFMA R44, R44, UR4, -R11.reuse ;  /* 0x000000042c2c7c23 */ /* 0x100fe2000800080b */
[----:B------:R-:W-:Y:S01]  /*1ac0*/  FSETP.GEU.AND P2, PT, R32, -126, PT ;  /* 0xc2fc00002000780b */ /* 0x000fe20003f4e000 */
[----:B------:R-:W-:Y:S01]  /*1ad0*/  @!P1 FMUL R28, R28, 0.5 ;  /* 0x3f0000001c1c9820 */ /* 0x000fe20000400000 */
[----:B------:R-:W-:Y:S01]  /*1ae0*/  FMNMX R7, R43, R6, !PT ;  /* 0x000000062b077209 */ /* 0x000fe20007800000 */
[----:B------:R-:W1:Y:S01]  /*1af0*/  MUFU.EX2 R24, R24 ;  /* 0x0000001800187308 */ /* 0x000e620000000800 */
[----:B------:R-:W-:Y:S01]  /*1b00*/  FSETP.GEU.AND P4, PT, R33, -126, PT ;  /* 0xc2fc00002100780b */ /* 0x000fe20003f8e000 */
[----:B------:R-:W-:Y:S01]  /*1b10*/  @!P3 FMUL R25, R25, 0.5 ;  /* 0x3f0000001919b820 */ /* 0x000fe20000400000 */
[----:B------:R-:W-:Y:S01]  /*1b20*/  FMNMX R6, R46, R7, !PT ;  /* 0x000000072e067209 */ /* 0x000fe20007800000 */
[--C-:B------:R-:W-:Y:S01]  /*1b30*/  FFMA R45, R45, UR4, -R11.reuse ;  /* 0x000000042d2d7c23 */ /* 0x100fe2000800080b */
[--C-:B------:R-:W-:Y:S01]  /*1b40*/  FFMA R48, R48, UR4, -R11.reuse ;  /* 0x0000000430307c23 */ /* 0x100fe2000800080b */
[----:B------:R-:W-:Y:S01]  /*1b50*/  @!P5 FMUL R29, R29, 0.5 ;  /* 0x3f0000001d1dd820 */ /* 0x000fe20000400000 */
[----:B------:R-:W-:Y:S01]  /*1b60*/  FMNMX R7, R47, R6, !PT ;  /* 0x000000062f077209 */ /* 0x000fe20007800000 */
[----:B------:R-:W2:Y:S01]  /*1b70*/  MUFU.EX2 R28, R28 ;  /* 0x0000001c001c7308 */ /* 0x000ea20000000800 */
[--C-:B------:R-:W-:Y:S01]  /*1b80*/  FFMA R49, R49, UR4, -R11.reuse ;  /* 0x0000000431317c23 */ /* 0x100fe2000800080b */
[----:B------:R-:W-:Y:S01]  /*1b90*/  @!P2 FMUL R32, R32, 0.5 ;  /* 0x3f0000002020a820 */ /* 0x000fe20000400000 */
[----:B------:R-:W-:Y:S01]  /*1ba0*/  FMNMX R6, R50, R7, !PT ;  /* 0x0000000732067209 */ /* 0x000fe20007800000 */
[--C-:B------:R-:W-:Y:S01]  /*1bb0*/  FFMA R52, R52, UR4, -R11.reuse ;  /* 0x0000000434347c23 */ /* 0x100fe2000800080b */
[----:B------:R-:W-:Y:S01]  /*1bc0*/  FFMA R53, R53, UR4, -R11 ;  /* 0x0000000435357c23 */ /* 0x000fe2000800080b */
[----:B------:R-:W-:Y:S01]  /*1bd0*/  @!P4 FMUL R33, R33, 0.5 ;  /* 0x3f0000002121c820 */ /* 0x000fe20000400000 */
[----:B------:R-:W-:Y:S01]  /*1be0*/  FMNMX R7, R51, R6, !PT ;  /* 0x0000000633077209 */ /* 0x000fe20007800000 */
[----:B------:R-:W3:Y:S01]  /*1bf0*/  MUFU.EX2 R25, R25 ;  /* 0x0000001900197308 */ /* 0x000ee20000000800 */
[----:B-1----:R-:W-:Y:S01]  /*1c00*/  @!P6 FMUL R24, R24, R24 ;  /* 0x000000181818e220 */ /* 0x002fe20000400000 */
[----:B------:R-:W-:-:S02]  /*1c10*/  FSETP.GEU.AND P6, PT, R36, -126, PT ;  /* 0xc2fc00002400780b */ /* 0x000fc40003fce000 */
[----:B------:R-:W-:-:S04]  /*1c20*/  FMNMX R6, R54, R7, !PT ;  /* 0x0000000736067209 */ /* 0x000fc80007800000 */
[----:B------:R-:W-:Y:S01]  /*1c30*/  FMNMX R6, R55, R6, !PT ;  /* 0x0000000637067209 */ /* 0x000fe20007800000 */
[----:B--2---:R-:W-:Y:S01]  /*1c40*/  @!P1 FMUL R28, R28, R28 ;  /* 0x0000001c1c1c9220 */ /* 0x004fe20000400000 */
[----:B------:R-:W-:Y:S01]  /*1c50*/  FSETP.GEU.AND P1, PT, R40, -126, PT ;  /* 0xc2fc00002800780b */ /* 0x000fe20003f2e000 */
[----:B------:R-:W1:Y:S02]  /*1c60*/  MUFU.EX2 R29, R29 ;  /* 0x0000001d001d7308 */ /* 0x000e640000000800 */
[----:B------:R-:W2:Y:S02]  /*1c70*/  SHFL.BFLY PT, R7, R6, 0x1, 0x1f ;  /* 0x0c201f0006077f89 */ /* 0x000ea400000e0000 */
[----:B------:R-:W-:Y:S01]  /*1c80*/  @!P6 FMUL R36, R36, 0.5 ;  /* 0x3f0000002424e820 */ /* 0x000fe20000400000 */
[----:B---3--:R-:W-:Y:S01]  /*1c90*/  @!P3 FMUL R25, R25, R25 ;  /* 0x000000191919b220 */ /* 0x008fe20000400000 */
[----:B------:R-:W-:Y:S02]  /*1ca0*/  FSETP.GEU.AND P3, PT, R37, -126, PT ;  /* 0xc2fc00002500780b */ /* 0x000fe40003f6e000 */
[----:B------:R-:W3:Y:S04]  /*1cb0*/  MUFU.EX2 R32, R32 ;  /* 0x0000002000207308 */ /* 0x000ee80000000800 */
[----:B------:R-:W-:-:S04]  /*1cc0*/  @!P1 FMUL R40, R40, 0.5 ;  /* 0x3f00000028289820 */ /* 0x000fc80000400000 */
[----:B------:R-:W4:Y:S01]  /*1cd0*/  MUFU.EX2 R33, R33 ;  /* 0x0000002100217308 */ /* 0x000f220000000800 */
[----:B-1----:R-:W-:Y:S01]  /*1ce0*/  @!P5 FMUL R29, R29, R29 ;  /* 0x0000001d1d1dd220 */ /* 0x002fe20000400000 */
[----:B------:R-:W-:Y:S01]  /*1cf0*/  FSETP.GEU.AND P5, PT, R41, -126, PT ;  /* 0xc2fc00002900780b */ /* 0x000fe20003fae000 */
[----:B------:R-:W-:-:S05]  /*1d00*/  @!P3 FMUL R37, R37, 0.5 ;  /* 0x3f0000002525b820 */ /* 0x000fca0000400000 */
[----:B------:R-:W1:Y:S01]  /*1d10*/  MUFU.EX2 R36, R36 ;  /* 0x0000002400247308 */ /* 0x000e620000000800 */
[----:B---3--:R-:W-:Y:S01]  /*1d20*/  @!P2 FMUL R32, R32, R32 ;  /* 0x000000202020a220 */ /* 0x008fe20000400000 */
[----:B--2---:R-:W-:Y:S02]  /*1d30*/  FMNMX R6, R6, R7, !PT ;  /* 0x0000000706067209 */ /* 0x004fe40007800000 */
[----:B------:R-:W-:-:S03]  /*1d40*/  FSETP.GEU.AND P2, PT, R44, -126, PT ;  /* 0xc2fc00002c00780b */ /* 0x000fc60003f4e000 */
[----:B------:R-:W2:Y:S01]  /*1d50*/  SHFL.BFLY PT, R7, R6, 0x2, 0x1f ;  /* 0x0c401f0006077f89 */ /* 0x000ea200000e0000 */
[----:B------:R-:W3:Y:S01]  /*1d60*/  MUFU.EX2 R13, R40 ;  /* 0x00000028000d7308 */ /* 0x000ee20000000800 */
[----:B----4-:R-:W-:Y:S01]  /*1d70*/  @!P4 FMUL R33, R33, R33 ;  /* 0x000000212121c220 */ /* 0x010fe20000400000 */
[----:B------:R-:W-:Y:S01]  /*1d80*/  FSETP.GEU.AND P4, PT, R45, -126, PT ;  /* 0xc2fc00002d00780b */ /* 0x000fe20003f8e000 */
[----:B------:R-:W-:-:S05]  /*1d90*/  @!P5 FMUL R41, R41, 0.5 ;  /* 0x3f0000002929d820 */ /* 0x000fca0000400000 */
[----:B------:R-:W4:Y:S01]  /*1da0*/  MUFU.EX2 R37, R37 ;  /* 0x0000002500257308 */ /* 0x000f220000000800 */
[----:B-1----:R-:W-:Y:S01]  /*1db0*/  @!P6 FMUL R36, R36, R36 ;  /* 0x000000242424e220 */ /* 0x002fe20000400000 */
[----:B------:R-:W-:Y:S01]  /*1dc0*/  FSETP.GEU.AND P6, PT, R48, -126, PT ;  /* 0xc2fc00003000780b */ /* 0x000fe20003fce000 */
[----:B------:R-:W-:-:S04]  /*1dd0*/  @!P2 FMUL R44, R44, 0.5 ;  /* 0x3f0000002c2ca820 */ /* 0x000fc80000400000 */
[----:B------:R-:W-:Y:S01]  /*1de0*/  @!P4 FMUL R45, R45, 0.5 ;  /* 0x3f0000002d2dc820 */ /* 0x000fe20000400000 */
[----:B------:R-:W1:Y:S01]  /*1df0*/  MUFU.EX2 R10, R41 ;  /* 0x00000029000a7308 */ /* 0x000e620000000800 */
[----:B---3--:R-:W-:Y:S01]  /*1e00*/  @!P1 FMUL R13, R13, R13 ;  /* 0x0000000d0d0d9220 */ /* 0x008fe20000400000 */
[----:B------:R-:W-:-:S03]  /*1e10*/  FSETP.GEU.AND P1, PT, R49, -126, PT ;  /* 0xc2fc00003100780b */ /* 0x000fc60003f2e000 */
[----:B------:R-:W-:Y:S01]  /*1e20*/  FADD R8, R24, R13 ;  /* 0x0000000d18087221 */ /* 0x000fe20000000000 */
[----:B------:R-:W-:Y:S01]  /*1e30*/  F2FP.BF16.F32.PACK_AB R24, R25, R24 ;  /* 0x000000181918723e */ /* 0x000fe200000010ff */
[----:B------:R-:W-:Y:S01]  /*1e40*/  @!P6 FMUL R48, R48, 0.5 ;  /* 0x3f0000003030e820 */ /* 0x000fe20000400000 */
[----:B--2---:R-:W-:Y:S01]  /*1e50*/  FMNMX R6, R6, R7, !PT ;  /* 0x0000000706067209 */ /* 0x004fe20007800000 */
[----:B----4-:R-:W-:Y:S01]  /*1e60*/  @!P3 FMUL R37, R37, R37 ;  /* 0x000000252525b220 */ /* 0x010fe20000400000 */
[----:B------:R-:W2:Y:S02]  /*1e70*/  MUFU.EX2 R15, R44 ;  /* 0x0000002c000f7308 */ /* 0x000ea40000000800 */
[----:B------:R-:W-:-:S03]  /*1e80*/  FSETP.NEU.AND P3, PT, R6, -INF , PT ;  /* 0xff8000000600780b */ /* 0x000fc60003f6d000 */
[----:B------:R-:W-:Y:S01]  /*1e90*/  @!P1 FMUL R49, R49, 0.5 ;  /* 0x3f00000031319820 */ /* 0x000fe20000400000 */
[----:B------:R-:W-:Y:S01]  /*1ea0*/  FSEL R7, R6, RZ, P3 ;  /* 0x000000ff06077208 */ /* 0x000fe20001800000 */
[----:B-1----:R-:W-:Y:S01]  /*1eb0*/  @!P5 FMUL R10, R10, R10 ;  /* 0x0000000a0a0ad220 */ /* 0x002fe20000400000 */
[----:B------:R-:W1:Y:S01]  /*1ec0*/  MUFU.EX2 R12, R45 ;  /* 0x0000002d000c7308 */ /* 0x000e620000000800 */
[----:B------:R-:W-:Y:S02]  /*1ed0*/  FSETP.GEU.AND P5, PT, R53, -126, PT ;  /* 0xc2fc00003500780b */ /* 0x000fe40003fae000 */
[----:B------:R-:W-:Y:S01]  /*1ee0*/  FMUL R7, R7, UR4 ;  /* 0x0000000407077c20 */ /* 0x000fe20008400000 */
[----:B------:R-:W-:-:S03]  /*1ef0*/  FSETP.GEU.AND P3, PT, R52, -126, PT ;  /* 0xc2fc00003400780b */ /* 0x000fc60003f6e000 */
[--C-:B------:R-:W-:Y:S01]  /*1f00*/  FFMA R26, R26, UR4, -R7.reuse ;  /* 0x000000041a1a7c23 */ /* 0x100fe20008000807 */
[----:B------:R-:W3:Y:S01]  /*1f10*/  MUFU.EX2 R11, R48 ;  /* 0x00000030000b7308 */ /* 0x000ee20000000800 */
[--C-:B------:R-:W-:Y:S01]  /*1f20*/  FFMA R27, R27, UR4, -R7.reuse ;  /* 0x000000041b1b7c23 */ /* 0x100fe20008000807 */
[--C-:B------:R-:W-:Y:S01]  /*1f30*/  FFMA R30, R30, UR4, -R7.reuse ;  /* 0x000000041e1e7c23 */ /* 0x100fe20008000807 */
[--C-:B------:R-:W-:Y:S01]  /*1f40*/  FFMA R31, R31, UR4, -R7.reuse ;  /* 0x000000041f1f7c23 */ /* 0x100fe20008000807 */
[----:B--2---:R-:W-:Y:S01]  /*1f50*/  @!P2 FMUL R15, R15, R15 ;  /* 0x0000000f0f0fa220 */ /* 0x004fe20000400000 */
[----:B------:R-:W-:Y:S01]  /*1f60*/  FSETP.GEU.AND P2, PT, R26, -126, PT ;  /* 0xc2fc00001a00780b */ /* 0x000fe20003f4e000 */
[----:B------:R-:W-:Y:S01]  /*1f70*/  @!P5 FMUL R53, R53, 0.5 ;  /* 0x3f0000003535d820 */ /* 0x000fe20000400000 */
[--C-:B------:R-:W-:Y:S01]  /*1f80*/  FFMA R35, R35, UR4, -R7.reuse ;  /* 0x0000000423237c23 */ /* 0x100fe20008000807 */
[----:B------:R-:W2:Y:S01]  /*1f90*/  MUFU.EX2 R14, R49 ;  /* 0x00000031000e7308 */ /* 0x000ea20000000800 */
[----:B-1----:R-:W-:Y:S01]  /*1fa0*/  @!P4 FMUL R12, R12, R12 ;  /* 0x0000000c0c0cc220 */ /* 0x002fe20000400000 */
[----:B------:R-:W-:Y:S01]  /*1fb0*/  FSETP.GEU.AND P4, PT, R27, -126, PT ;  /* 0xc2fc00001b00780b */ /* 0x000fe20003f8e000 */
[----:B------:R-:W-:Y:S01]  /*1fc0*/  @!P3 FMUL R52, R52, 0.5 ;  /* 0x3f0000003434b820 */ /* 0x000fe20000400000 */
[--C-:B------:R-:W-:Y:S01]  /*1fd0*/  FFMA R34, R34, UR4, -R7.reuse ;  /* 0x0000000422227c23 */ /* 0x100fe20008000807 */
[--C-:B------:R-:W-:Y:S01]  /*1fe0*/  FFMA R38, R38, UR4, -R7.reuse ;  /* 0x0000000426267c23 */ /* 0x100fe20008000807 */
[--C-:B------:R-:W-:Y:S01]  /*1ff0*/  FFMA R42, R42, UR4, -R7.reuse ;  /* 0x000000042a2a7c23 */ /* 0x100fe20008000807 */
[--C-:B------:R-:W-:Y:S01]  /*2000*/  FFMA R39, R39, UR4, -R7.reuse ;  /* 0x0000000427277c23 */ /* 0x100fe20008000807 */
[----:B------:R-:W1:Y:S01]  /*2010*/  MUFU.EX2 R16, R53 ;  /* 0x0000003500107308 */ /* 0x000e620000000800 */
[----:B---3--:R-:W-:Y:S01]  /*2020*/  @!P6 FMUL R11, R11, R11 ;  /* 0x0000000b0b0be220 */ /* 0x008fe20000400000 */
[----:B------:R-:W-:Y:S01]  /*2030*/  FSETP.GEU.AND P6, PT, R30, -126, PT ;  /* 0xc2fc00001e00780b */ /* 0x000fe20003fce000 */
[----:B------:R-:W-:Y:S01]  /*2040*/  @!P2 FMUL R26, R26, 0.5 ;  /* 0x3f0000001a1aa820 */ /* 0x000fe20000400000 */
[--C-:B------:R-:W-:Y:S01]  /*2050*/  FFMA R50, R50, UR4, -R7.reuse ;  /* 0x0000000432327c23 */ /* 0x100fe20008000807 */
[--C-:B------:R-:W-:Y:S01]  /*2060*/  FFMA R46, R46, UR4, -R7.reuse ;  /* 0x000000042e2e7c23 */ /* 0x100fe20008000807 */
[--C-:B------:R-:W-:Y:S01]  /*2070*/  FFMA R47, R47, UR4, -R7.reuse ;  /* 0x000000042f2f7c23 */ /* 0x100fe20008000807 */
[----:B------:R-:W-:Y:S01]  /*2080*/  @!P4 FMUL R27, R27, 0.5 ;  /* 0x3f0000001b1bc820 */ /* 0x000fe20000400000 */
[----:B------:R-:W3:Y:S01]  /*2090*/  MUFU.EX2 R17, R52 ;  /* 0x0000003400117308 */ /* 0x000ee20000000800 */
[----:B--2---:R-:W-:Y:S01]  /*20a0*/  @!P1 FMUL R14, R14, R14 ;  /* 0x0000000e0e0e9220 */ /* 0x004fe20000400000 */
[----:B------:R-:W-:Y:S01]  /*20b0*/  FSETP.GEU.AND P1, PT, R31, -126, PT ;  /* 0xc2fc00001f00780b */ /* 0x000fe20003f2e000 */
[--C-:B------:R-:W-:Y:S01]  /*20c0*/  FFMA R54, R54, UR4, -R7.reuse ;  /* 0x0000000436367c23 */ /* 0x100fe20008000807 */
[--C-:B------:R-:W-:Y:S01]  /*20d0*/  FFMA R43, R43, UR4, -R7.reuse ;  /* 0x000000042b2b7c23 */ /* 0x100fe20008000807 */
[--C-:B------:R-:W-:Y:S01]  /*20e0*/  FFMA R51, R51, UR4, -R7.reuse ;  /* 0x0000000433337c23 */ /* 0x100fe20008000807 */
[----:B------:R-:W-:Y:S01]  /*20f0*/  FFMA R7, R55, UR4, -R7 ;  /* 0x0000000437077c23 */ /* 0x000fe20008000807 */
[----:B------:R-:W-:Y:S01]  /*2100*/  @!P6 FMUL R30, R30, 0.5 ;  /* 0x3f0000001e1ee820 */ /* 0x000fe20000400000 */
[----:B------:R2:W4:Y:S01]  /*2110*/  MUFU.EX2 R18, R26 ;  /* 0x0000001a00127308 */ /* 0x0005220000000800 */
[----:B-1----:R-:W-:Y:S01]  /*2120*/  @!P5 FMUL R16, R16, R16 ;  /* 0x000000101010d220 */ /* 0x002fe20000400000 */
[----:B------:R-:W-:Y:S01]  /*2130*/  FSETP.GEU.AND P5, PT, R35, -126, PT ;  /* 0xc2fc00002300780b */ /* 0x000fe20003fae000 */
[----:B------:R-:W-:Y:S01]  /*2140*/  FADD R41, R33, R14 ;  /* 0x0000000e21297221 */ /* 0x000fe20000000000 */
[----:B------:R-:W-:Y:S01]  /*2150*/  F2FP.BF16.F32.PACK_AB R112, R14, R11 ;  /* 0x0000000b0e70723e */ /* 0x000fe200000010ff */
[----:B------:R-:W-:-:S02]  /*2160*/  FADD R45, R37, R16 ;  /* 0x00000010252d7221 */ /* 0x000fc40000000000 */
[----:B------:R-:W-:Y:S01]  /*2170*/  @!P1 FMUL R31, R31, 0.5 ;  /* 0x3f0000001f1f9820 */ /* 0x000fe20000400000 */
[----:B------:R1:W5:Y:S01]  /*2180*/  MUFU.EX2 R19, R30 ;  /* 0x0000001e00137308 */ /* 0x0003620000000800 */
[----:B---3--:R-:W-:Y:S01]  /*2190*/  @!P3 FMUL R17, R17, R17 ;  /* 0x000000111111b220 */ /* 0x008fe20000400000 */
[----:B------:R-:W-:Y:S01]  /*21a0*/  FSETP.GEU.AND P3, PT, R34, -126, PT ;  /* 0xc2fc00002200780b */ /* 0x000fe20003f6e000 */
[----:B--2---:R-:W-:-:S03]  /*21b0*/  FADD R26, R28, R15 ;  /* 0x0000000f1c1a7221 */ /* 0x004fc60000000000 */
[----:B------:R-:W-:Y:S01]  /*21c0*/  F2FP.BF16.F32.PACK_AB R114, R16, R17 ;  /* 0x000000111072723e */ /* 0x000fe200000010ff */
[----:B------:R-:W-:Y:S01]  /*21d0*/  @!P5 FMUL R35, R35, 0.5 ;  /* 0x3f0000002323d820 */ /* 0x000fe20000400000 */
[----:B------:R-:W2:Y:S01]  /*21e0*/  MUFU.EX2 R27, R27 ;  /* 0x0000001b001b7308 */ /* 0x000ea20000000800 */
[----:B----4-:R-:W-:Y:S01]  /*21f0*/  @!P2 FMUL R18, R18, R18 ;  /* 0x000000121212a220 */ /* 0x010fe20000400000 */
[----:B------:R-:W-:Y:S01]  /*2200*/  FSETP.GEU.AND P2, PT, R38, -126, PT ;  /* 0xc2fc00002600780b */ /* 0x000fe20003f4e000 */
[----:B-1----:R-:W-:-:S04]  /*2210*/  FADD R30, R29, R12 ;  /* 0x0000000c1d1e7221 */ /* 0x002fc80000000000 */
[----:B------:R-:W-:Y:S01]  /*2220*/  @!P3 FMUL R34, R34, 0.5 ;  /* 0x3f0000002222b820 */ /* 0x000fe20000400000 */
[----:B------:R-:W1:Y:S01]  /*2230*/  MUFU.EX2 R20, R31 ;  /* 0x0000001f00147308 */ /* 0x000e620000000800 */
[----:B-----5:R-:W-:Y:S01]  /*2240*/  @!P6 FMUL R19, R19, R19 ;  /* 0x000000131313e220 */ /* 0x020fe20000400000 */
[----:B------:R-:W-:Y:S01]  /*2250*/  FSETP.GEU.AND P6, PT, R42, -126, PT ;  /* 0xc2fc00002a00780b */ /* 0x000fe20003fce000 */
[----:B------:R-:W-:-:S04]  /*2260*/  FADD R45, R30, R45 ;  /* 0x0000002d1e2d7221 */ /* 0x000fc80000000000 */
[----:B------:R-:W-:Y:S01]  /*2270*/  @!P2 FMUL R38, R38, 0.5 ;  /* 0x3f0000002626a820 */ /* 0x000fe20000400000 */
[----:B------:R-:W3:Y:S01]  /*2280*/  MUFU.EX2 R35, R35 ;  /* 0x0000002300237308 */ /* 0x000ee20000000800 */
[----:B--2---:R-:W-:Y:S01]  /*2290*/  @!P4 FMUL R27, R27, R27 ;  /* 0x0000001b1b1bc220 */ /* 0x004fe20000400000 */
[----:B------:R-:W-:-:S05]  /*22a0*/  FSETP.GEU.AND P4, PT, R39, -126, PT ;  /* 0xc2fc00002700780b */ /* 0x000fca0003f8e000 */
[----:B------:R-:W-:Y:S01]  /*22b0*/  @!P6 FMUL R42, R42, 0.5 ;  /* 0x3f0000002a2ae820 */ /* 0x000fe20000400000 */
[----:B------:R-:W2:Y:S01]  /*22c0*/  MUFU.EX2 R31, R38 ;  /* 0x00000026001f7308 */ /* 0x000ea20000000800 */
[----:B-1----:R-:W-:Y:S01]  /*22d0*/  @!P1 FMUL R20, R20, R20 ;  /* 0x0000001414149220 */ /* 0x002fe20000400000 */
[----:B------:R-:W-:-:S05]  /*22e0*/  FSETP.GEU.AND P1, PT, R50, -126, PT ;  /* 0xc2fc00003200780b */ /* 0x000fca0003f2e000 */
[----:B------:R-:W-:Y:S01]  /*22f0*/  @!P4 FMUL R39, R39, 0.5 ;  /* 0x3f0000002727c820 */ /* 0x000fe20000400000 */
[----:B------:R-:W1:Y:S01]  /*2300*/  MUFU.EX2 R21, R42 ;  /* 0x0000002a00157308 */ /* 0x000e620000000800 */
[----:B---3--:R-:W-:Y:S01]  /*2310*/  @!P5 FMUL R35, R35, R35 ;  /* 0x000000232323d220 */ /* 0x008fe20000400000 */
[----:B------:R-:W-:-:S05]  /*2320*/  FSETP.GEU.AND P5, PT, R46, -126, PT ;  /* 0xc2fc00002e00780b */ /* 0x000fca0003fae000 */
[----:B------:R-:W-:Y:S01]  /*2330*/  @!P1 FMUL R50, R50, 0.5 ;  /* 0x3f00000032329820 */ /* 0x000fe20000400000 */
[----:B------:R-:W3:Y:S01]  /*2340*/  MUFU.EX2 R34, R34 ;  /* 0x0000002200227308 */ /* 0x000ee20000000800 */
[----:B--2---:R-:W-:Y:S01]  /*2350*/  @!P2 FMUL R31, R31, R31 ;  /* 0x0000001f1f1fa220 */ /* 0x004fe20000400000 */
[----:B------:R-:W-:-:S05]  /*2360*/  FSETP.GEU.AND P2, PT, R47, -126, PT ;  /* 0xc2fc00002f00780b */ /* 0x000fca0003f4e000 */
[----:B------:R-:W-:Y:S01]  /*2370*/  @!P5 FMUL R46, R46, 0.5 ;  /* 0x3f0000002e2ed820 */ /* 0x000fe20000400000 */
[----:B------:R2:W4:Y:S01]  /*2380*/  MUFU.EX2 R22, R39 ;  /* 0x0000002700167308 */ /* 0x0005220000000800 */
[----:B-1----:R-:W-:Y:S01]  /*2390*/  @!P6 FMUL R21, R21, R21 ;  /* 0x000000151515e220 */ /* 0x002fe20000400000 */
[----:B------:R-:W-:-:S03]  /*23a0*/  FSETP.GEU.AND P6, PT, R54, -126, PT ;  /* 0xc2fc00003600780b */ /* 0x000fc60003fce000 */
[----:B------:R-:W-:Y:S02]  /*23b0*/  FADD R44, R18, R21 ;  /* 0x00000015122c7221 */ /* 0x000fe40000000000 */
[----:B------:R-:W-:Y:S01]  /*23c0*/  @!P2 FMUL R47, R47, 0.5 ;  /* 0x3f0000002f2fa820 */ /* 0x000fe20000400000 */
[----:B------:R-:W1:Y:S01]  /*23d0*/  MUFU.EX2 R23, R50 ;  /* 0x0000003200177308 */ /* 0x000e620000000800 */
[----:B---3--:R-:W-:Y:S01]  /*23e0*/  @!P3 FMUL R34, R34, R34 ;  /* 0x000000222222b220 */ /* 0x008fe20000400000 */
[----:B------:R-:W-:Y:S01]  /*23f0*/  FSETP.GEU.AND P3, PT, R43, -126, PT ;  /* 0xc2fc00002b00780b */ /* 0x000fe20003f6e000 */
[----:B--2---:R-:W-:-:S04]  /*2400*/  FADD R39, R32, R11 ;  /* 0x0000000b20277221 */ /* 0x004fc80000000000 */
[----:B------:R-:W-:Y:S01]  /*2410*/  @!P6 FMUL R54, R54, 0.5 ;  /* 0x3f0000003636e820 */ /* 0x000fe20000400000 */
[----:B------:R-:W-:Y:S01]  /*2420*/  FADD R42, R8, R39 ;  /* 0x00000027082a7221 */ /* 0x000fe20000000000 */
[----:B----4-:R-:W-:Y:S01]  /*2430*/  @!P4 FMUL R22, R22, R22 ;  /* 0x000000161616c220 */ /* 0x010fe20000400000 */
[----:B------:R-:W-:Y:S01]  /*2440*/  FSETP.GEU.AND P4, PT, R51, -126, PT ;  /* 0xc2fc00003300780b */ /* 0x000fe20003f8e000 */
[----:B------:R-:W2:Y:S01]  /*2450*/  MUFU.EX2 R46, R46 ;  /* 0x0000002e002e7308 */ /* 0x000ea20000000800 */
[----:B------:R-:W-:Y:S01]  /*2460*/  FADD R8, R25, R10 ;  /* 0x0000000a19087221 */ /* 0x000fe20000000000 */
[----:B------:R-:W-:Y:S02]  /*2470*/  F2FP.BF16.F32.PACK_AB R25, R27, R18 ;  /* 0x000000121b19723e */ /* 0x000fe400000010ff */
[----:B------:R-:W-:Y:S01]  /*2480*/  @!P3 FMUL R43, R43, 0.5 ;  /* 0x3f0000002b2bb820 */ /* 0x000fe20000400000 */
[----:B------:R-:W-:Y:S01]  /*2490*/  FADD R8, R8, R41 ;  /* 0x0000002908087221 */ /* 0x000fe20000000000 */
[----:B-1----:R-:W-:Y:S01]  /*24a0*/  @!P1 FMUL R23, R23, R23 ;  /* 0x0000001717179220 */ /* 0x002fe20000400000 */
[----:B------:R-:W-:Y:S01]  /*24b0*/  FSETP.GEU.AND P1, PT, R7, -126, PT ;  /* 0xc2fc00000700780b */ /* 0x000fe20003f2e000 */
[----:B------:R1:W3:Y:S01]  /*24c0*/  MUFU.EX2 R38, R43 ;  /* 0x0000002b00267308 */ /* 0x0002e20000000800 */
[----:B------:R-:W-:Y:S01]  /*24d0*/  FADD R45, R8, R45 ;  /* 0x0000002d082d7221 */ /* 0x000fe20000000000 */
[----:B------:R-:W-:Y:S01]  /*24e0*/  FADD R49, R34, R23 ;  /* 0x0000001722317221 */ /* 0x000fe20000000000 */
[----:B------:R-:W-:Y:S01]  /*24f0*/  MOV R8, UR7 ;  /* 0x0000000700087c02 */ /* 0x000fe20008000f00 */
[----:B------:R-:W-:Y:S01]  /*2500*/  @!P4 FMUL R51, R51, 0.5 ;  /* 0x3f0000003333c820 */ /* 0x000fe20000400000 */
[----:B------:R-:W-:Y:S01]  /*2510*/  F2FP.BF16.F32.PACK_AB R50, R12, R15 ;  /* 0x0000000f0c32723e */ /* 0x000fe200000010ff */
[----:B------:R-:W-:Y:S01]  /*2520*/  FADD R48, R44, R49 ;  /* 0x000000312c307221 */ /* 0x000fe20000000000 */
[----:B------:R4:W-:Y:S01]  /*2530*/  SYNCS.ARRIVE.TRANS64.A1T0 RZ, [R8+UR41], RZ ;  /* 0x000000ff08ff79a7 */ /* 0x0009e20008100029 */
[----:B------:R-:W5:Y:S01]  /*2540*/  MUFU.EX2 R47, R47 ;  /* 0x0000002f002f7308 */ /* 0x000f620000000800 */
[----:B-1----:R-:W-:Y:S01]  /*2550*/  FADD R43, R36, R17 ;  /* 0x00000011242b7221 */ /* 0x002fe20000000000 */
[----:B--2---:R-:W-:-:S02]  /*2560*/  @!P5 FMUL R46, R46, R46 ;  /* 0x0000002e2e2ed220 */ /* 0x004fc40000400000 */
[----:B------:R-:W-:Y:S01]  /*2570*/  @!P1 FMUL R7, R7, 0.5 ;  /* 0x3f00000007079820 */ /* 0x000fe20000400000 */
[----:B------:R-:W-:Y:S01]  /*2580*/  FADD R43, R26, R43 ;  /* 0x0000002b1a2b7221 */ /* 0x000fe20000000000 */
[----:B------:R-:W-:Y:S02]  /*2590*/  FADD R26, R19, R46 ;  /* 0x0000002e131a7221 */ /* 0x000fe40000000000 */
[----:B------:R1:W2:Y:S01]  /*25a0*/  MUFU.EX2 R40, R51 ;  /* 0x0000003300287308 */ /* 0x0002a20000000800 */
[----:B---3--:R-:W-:Y:S01]  /*25b0*/  @!P3 FMUL R38, R38, R38 ;  /* 0x000000262626b220 */ /* 0x008fe20000400000 */
[----:B------:R-:W-:-:S06]  /*25c0*/  FADD R42, R42, R43 ;  /* 0x0000002b2a2a7221 */ /* 0x000fcc0000000000 */
[----:B------:R-:W3:Y:S01]  /*25d0*/  MUFU.EX2 R54, R54 ;  /* 0x0000003600367308 */ /* 0x000ee20000000800 */
[----:B-----5:R-:W-:-:S04]  /*25e0*/  @!P2 FMUL R47, R47, R47 ;  /* 0x0000002f2f2fa220 */ /* 0x020fc80000400000 */
[----:B------:R-:W-:Y:S01]  /*25f0*/  FADD R30, R20, R47 ;  /* 0x0000002f141e7221 */ /* 0x000fe20000000000 */
[----:B-1----:R-:W-:Y:S02]  /*2600*/  F2FP.BF16.F32.PACK_AB R51, R47, R46 ;  /* 0x0000002e2f33723e */ /* 0x002fe400000010ff */
[----:B------:R1:W5:Y:S01]  /*2610*/  MUFU.EX2 R39, R7 ;  /* 0x0000000700277308 */ /* 0x0003620000000800 */
[----:B--2---:R-:W-:-:S04]  /*2620*/  @!P4 FMUL R40, R40, R40 ;  /* 0x000000282828c220 */ /* 0x004fc80000400000 */
[----:B------:R-:W-:Y:S01]  /*2630*/  FADD R44, R35, R40 ;  /* 0x00000028232c7221 */ /* 0x000fe20000000000 */
[----:B------:R-:W-:Y:S01]  /*2640*/  F2FP.BF16.F32.PACK_AB R113, R40, R23 ;  /* 0x000000172871723e */ /* 0x000fe200000010ff */
[----:B---3--:R-:W-:Y:S01]  /*2650*/  @!P6 FMUL R54, R54, R54 ;  /* 0x000000363636e220 */ /* 0x008fe20000400000 */
[----:B-1----:R-:W-:Y:S01]  /*2660*/  FADD R7, R27, R38 ;  /* 0x000000261b077221 */ /* 0x002fe20000000000 */
[----:B------:R-:W-:Y:S02]  /*2670*/  F2FP.BF16.F32.PACK_AB R27, R20, R19 ;  /* 0x00000013141b723e */ /* 0x000fe400000010ff */
[----:B------:R-:W-:Y:S01]  /*2680*/  FADD R41, R31, R54 ;  /* 0x000000361f297221 */ /* 0x000fe20000000000 */
[----:B------:R-:W-:Y:S01]  /*2690*/  FADD R7, R7, R44 ;  /* 0x0000002c07077221 */ /* 0x000fe20000000000 */
[----:B------:R-:W-:Y:S01]  /*26a0*/  F2FP.BF16.F32.PACK_AB R31, R22, R31 ;  /* 0x0000001f161f723e */ /* 0x000fe200000010ff */
[----:B-----5:R-:W-:Y:S01]  /*26b0*/  @!P1 FMUL R39, R39, R39 ;  /* 0x0000002727279220 */ /* 0x020fe20000400000 */
[----:B------:R-:W-:Y:S01]  /*26c0*/  FADD R41, R26, R41 ;  /* 0x000000291a297221 */ /* 0x000fe20000000000 */
[----:B------:R-:W-:-:S02]  /*26d0*/  F2FP.BF16.F32.PACK_AB R26, R29, R28 ;  /* 0x0000001c1d1a723e */ /* 0x000fc400000010ff */
[----:B------:R-:W-:Y:S01]  /*26e0*/  FADD R49, R22, R39 ;  /* 0x0000002716317221 */ /* 0x000fe20000000000 */
[----:B------:R-:W-:Y:S01]  /*26f0*/  FADD R41, R48, R41 ;  /* 0x0000002930297221 */ /* 0x000fe20000000000 */
[----:B------:R-:W-:Y:S02]  /*2700*/  F2FP.BF16.F32.PACK_AB R28, R33, R32 ;  /* 0x00000020211c723e */ /* 0x000fe400000010ff */
[----:B------:R-:W-:Y:S01]  /*2710*/  FADD R30, R30, R49 ;  /* 0x000000311e1e7221 */ /* 0x000fe20000000000 */
[----:B------:R-:W-:Y:S02]  /*2720*/  F2FP.BF16.F32.PACK_AB R48, R10, R13 ;  /* 0x0000000d0a30723e */ /* 0x000fe400000010ff */
[----:B------:R-:W-:Y:S01]  /*2730*/  F2FP.BF16.F32.PACK_AB R29, R35, R34 ;  /* 0x00000022231d723e */ /* 0x000fe200000010ff */
[----:B------:R-:W-:Y:S01]  /*2740*/  FADD R30, R7, R30 ;  /* 0x0000001e071e7221 */ /* 0x000fe20000000000 */
[----:B------:R-:W-:Y:S01]  /*2750*/  FADD R7, R42, R45 ;  /* 0x0000002d2a077221 */ /* 0x000fe20000000000 */
[----:B------:R-:W-:-:S02]  /*2760*/  F2FP.BF16.F32.PACK_AB R49, R38, R21 ;  /* 0x000000152631723e */ /* 0x000fc400000010ff */
[----:B----4-:R-:W-:Y:S01]  /*2770*/  FADD R8, R41, R30 ;  /* 0x0000001e29087221 */ /* 0x010fe20000000000 */
[----:B------:R-:W-:Y:S01]  /*2780*/  F2FP.BF16.F32.PACK_AB R30, R37, R36 ;  /* 0x00000024251e723e */ /* 0x000fe200000010ff */
[----:B------:R-:W-:Y:S06]  /*2790*/  @!P0 BRA `(.L_x_19) ;  /* 0x0000000000048947 */ /* 0x000fec0003800000 */
[----:B------:R-:W-:Y:S01]  /*27a0*/  BPT.TRAP 0x1 ;  /* 0x000000040000795c */ /* 0x000fe20000300000 */
.L_x_19:
[----:B------:R-:W1:Y:S02]  /*27b0*/  SYNCS.PHASECHK.TRANS64.TRYWAIT P1, [UR36+0x18808], R9 ;  /* 0x01880809ff0075a7 */ /* 0x000e640008020164 */
[----:B-1----:R-:W-:Y:S05]  /*27c0*/  @!P1 BRA `(.L_x_20) ;  /* 0x0000009400149947 */ /* 0x002fea0003800000 */
.L_x_114:
[----:B------:R-:W-:Y:S01]  /*27d0*/  UIADD3 UR4, UR40, 0x380, URZ ;  /* 0x0000038028047890 */ /* 0x000fe2000fffe03f */
[----:B------:R-:W-:Y:S01]  /*27e0*/  WARPGROUP.ARRIVE ;  /* 0x00000000000079c5 */ /* 0x000fe20000000000 */
[----:B------:R-:W-:Y:S01]  /*27f0*/  UMOV UR19, 0xc0000010 ;  /* 0xc000001000137882 */ /* 0x000fe20000000000 */
[----:B------:R-:W-:Y:S01]  /*2800*/  UIADD3 UR6, UR40, 0x400, URZ ;  /* 0x0000040028067890 */ /* 0x000fe2000fffe03f */
[----:B------:R-:W-:Y:S01]  /*2810*/  F2FP.BF16.F32.PACK_AB R115, R39, R54 ;  /* 0x000000362773723e */ /* 0x000fe200000010ff */
[----:B------:R-:W-:Y:S01]  /*2820*/  UMOV UR7, 0xc0000010 ;  /* 0xc000001000077882 */ /* 0x000fe20000000000 */
[----:B------:R-:W-:Y:S01]  /*2830*/  UIADD3 UR10, UR40, 0x480, URZ ;  /* 0x00000480280a7890 */ /* 0x000fe2000fffe03f */
[----:B------:R-:W-:Y:S01]  /*2840*/  UMOV UR18, UR4 ;  /* 0x0000000400127c82 */ /* 0x000fe20008000000 */
[----:B------:R-:W-:Y:S01]  /*2850*/  UMOV UR11, 0xc0000010 ;  /* 0xc0000010000b7882 */ /* 0x000fe20000000000 */
[----:B------:R-:W-:Y:S01]  /*2860*/  HGMMA.64x16x16.F32.BF16 R104, R24, gdesc[UR16].tnspB, RZ, !UPT, gsb0 ;  /* 0x4020001018687df0 */ /* 0x000fe2000c0018ff */
[----:B------:R-:W-:Y:S01]  /*2870*/  UIADD3 UR14, UR40, 0x500, URZ ;  /* 0x00000500280e7890 */ /* 0x000fe2000fffe03f */
[----:B------:R-:W-:Y:S01]  /*2880*/  UMOV UR15, 0xc0000010 ;  /* 0xc0000010000f7882 */ /* 0x000fe20000000000 */
[----:B------:R-:W-:Y:S01]  /*2890*/  UIADD3 UR4, UR40, 0x580, URZ ;  /* 0x0000058028047890 */ /* 0x000fe2000fffe03f */
[----:B------:R-:W-:Y:S01]  /*28a0*/  UMOV UR19, 0xc0000010 ;  /* 0xc000001000137882 */ /* 0x000fe20000000000 */
[----:B------:R-:W-:-:S02]  /*28b0*/  WARPGROUP.DEPBAR.LE gsb0, 0x0 ;  /* 0x00008000000079c5 */ /* 0x000fc40000010000 */
[----:B------:R-:W-:-:S06]  /*28c0*/  WARPGROUP.ARRIVE ;  /* 0x00000000000079c5 */ /* 0x000fcc0000000000 */
[----:B------:R-:W-:Y:S01]  /*28d0*/  HGMMA.64x16x16.F32.BF16 R96, R24, gdesc[UR4].tnspB, RZ, !UPT, gsb0 ;  /* 0x4020000418607df0 */ /* 0x000fe2000c0018ff */
[----:B------:R-:W-:Y:S01]  /*28e0*/  UIADD3 UR6, UR40, 0x600, URZ ;  /* 0x0000060028067890 */ /* 0x000fe2000fffe03f */
[----:B------:R-:W-:Y:S01]  /*28f0*/  UMOV UR7, 0xc0000010 ;  /* 0xc000001000077882 */ /* 0x000fe20000000000 */
[----:B------:R-:W-:Y:S02]  /*2900*/  WARPGROUP.DEPBAR.LE gsb0, 0x0 ;  /* 0x00008000000079c5 */ /* 0x000fe40000010000 */
[----:B------:R-:W-:-:S06]  /*2910*/  WARPGROUP.ARRIVE ;  /* 0x00000000000079c5 */ /* 0x000fcc0000000000 */
[----:B------:R-:W-:Y:S01]  /*2920*/  HGMMA.64x16x16.F32.BF16 R88, R24, gdesc[UR8].tnspB, RZ, !UPT, gsb0 ;  /* 0x4020000818587df0 */ /* 0x000fe2000c0018ff */
[----:B------:R-:W-:Y:S01]  /*2930*/  UIADD3 UR10, UR40, 0x680, URZ ;  /* 0x00000680280a7890 */ /* 0x000fe2000fffe03f */
[----:B------:R-:W-:Y:S01]  /*2940*/  UMOV UR11, 0xc0000010 ;  /* 0xc0000010000b7882 */ /* 0x000fe20000000000 */
[----:B------:R-:W-:Y:S02]  /*2950*/  WARPGROUP.DEPBAR.LE gsb0, 0x0 ;  /* 0x00008000000079c5 */ /* 0x000fe40000010000 */
[----:B------:R-:W-:-:S06]  /*2960*/  WARPGROUP.ARRIVE ;  /* 0x00000000000079c5 */ /* 0x000fcc0000000000 */
[----:B------:R-:W-:Y:S01]  /*2970*/  HGMMA.64x16x16.F32.BF16 R80, R24, gdesc[UR12].tnspB, RZ, !UPT, gsb0 ;  /* 0x4020000c18507df0 */ /* 0x000fe2000c0018ff */
[----:B------:R-:W-:Y:S01]  /*2980*/  UMOV UR14, UR4 ;  /* 0x00000004000e7c82 */ /* 0x000fe20008000000 */
[----:B------:R-:W-:Y:S01]  /*2990*/  UMOV UR15, 0xc0000010 ;  /* 0xc0000010000f7882 */ /* 0x000fe20000000000 */
[----:B------:R-:W-:-:S07]  /*29a0*/  UIADD3 UR4, UR40, 0x3a0, URZ ;  /* 0x000003a028047890 */ /* 0x000fce000fffe03f */
[----:B------:R-:W-:Y:S01]  /*29b0*/  UMOV UR18, UR4 ;  /* 0x0000000400127c82 */ /* 0x000fe20008000000 */
[----:B------:R-:W-:Y:S01]  /*29c0*/  UIADD3 UR4, UR40, 0x5a0, URZ ;  /* 0x000005a028047890 */ /* 0x000fe2000fffe03f */
        /* <DEDUP_REMOVED lines=17> */
[----:B------:R-:W-:Y:S01]  /*2ae0*/  HGMMA.64x16x16.F32.BF16 R104, R28, gdesc[UR16].tnspB, R104, gsb0 ;  /* 0x402000101c687df0 */ /* 0x000fe20008001868 */
[----:B------:R-:W-:Y:S02]  /*2af0*/  UMOV UR19, 0xc0000010 ;  /* 0xc000001000137882 */ /* 0x000fe40000000000 */
[----:B------:R-:W-:Y:S02]  /*2b00*/  WARPGROUP.DEPBAR.LE gsb0, 0x0 ;  /* 0x00008000000079c5 */ /* 0x000fe40000010000 */
[----:B------:R-:W-:-:S06]  /*2b10*/  WARPGROUP.ARRIVE ;  /* 0x00000000000079c5 */ /* 0x000fcc0000000000 */
[----:B------:R-:W-:Y:S01]  /*2b20*/  HGMMA.64x16x16.F32.BF16 R96, R28, gdesc[UR4].tnspB, R96, gsb0 ;  /* 0x402000041c607df0 */ /* 0x000fe20008001860 */
[----:B------:R-:W-:Y:S01]  /*2b30*/  UIADD3 UR6, UR40, 0x620, URZ ;  /* 0x0000062028067890 */ /* 0x000fe2000fffe03f */
[----:B------:R-:W-:Y:S01]  /*2b40*/  UMOV UR7, 0xc0000010 ;  /* 0xc000001000077882 */ /* 0x000fe20000000000 */
        /* <DEDUP_REMOVED lines=8> */
[----:B------:R-:W-:Y:S01]  /*2bd0*/  UMOV UR14, UR4 ;  /* 0x00000004000e7c82 */ /* 0x000fe20008000000 */
[----:B------:R-:W-:Y:S01]  /*2be0*/  UMOV UR15, 0xc0000010 ;  /* 0xc0000010000f7882 */ /* 0x000fe20000000000 */
[----:B------:R-:W-:-:S07]  /*2bf0*/  UIADD3 UR4, UR40, 0x3c0, URZ ;  /* 0x000003c028047890 */ /* 0x000fce000fffe03f */
[----:B------:R-:W-:Y:S01]  /*2c00*/  UMOV UR18, UR4 ;  /* 0x0000000400127c82 */ /* 0x000fe20008000000 */
[----:B------:R-:W-:Y:S01]  /*2c10*/  UIADD3 UR4, UR40, 0x5c0, URZ ;  /* 0x000005c028047890 */ /* 0x000fe2000fffe03f */
        /* <DEDUP_REMOVED lines=54> */
[----:B------:R-:W-:Y:S03]  /*2f80*/  HGMMA.64x16x16.F32.BF16 R104, R112, gdesc[UR16].tnspB, R104, gsb0 ;  /* 0x4020001070687df0 */ /* 0x000fe60008001868 */
        /* <DEDUP_REMOVED lines=15> */
[----:B------:R-:W-:Y:S02]  /*3080*/  WARPGROUP.DEPBAR.LE gsb0, 0x0 ;  /* 0x00008000000079c5 */ /* 0x000fe40000010000 */
[----:B------:R-:W-:-:S06]  /*3090*/  WARPGROUP.ARRIVE ;  /* 0x00000000000079c5 */ /* 0x000fcc0000000000 */
[----:B------:R-:W-:Y:S03]  /*30a0*/  HGMMA.64x16x16.F32.BF16 R72, R112, gdesc[UR12].tnspB, R72, gsb0 ;  /* 0x4020000c70487df0 */ /* 0x000fe60008001848 */
[----:B------:R-:W-:Y:S02]  /*30b0*/  WARPGROUP.DEPBAR.LE gsb0, 0x0 ;  /* 0x00008000000079c5 */ /* 0x000fe40000010000 */
[----:B------:R-:W-:-:S06]  /*30c0*/  WARPGROUP.ARRIVE ;  /* 0x00000000000079c5 */ /* 0x000fcc0000000000 */
[----:B------:R-:W-:Y:S03]  /*30d0*/  HGMMA.64x16x16.F32.BF16 R64, R112, gdesc[UR4].tnspB, R64, gsb0 ;  /* 0x4020000470407df0 */ /* 0x000fe60008001840 */
[----:B------:R-:W-:Y:S02]  /*30e0*/  WARPGROUP.DEPBAR.LE gsb0, 0x0 ;  /* 0x00008000000079c5 */ /* 0x000fe40000010000 */
[----:B------:R-:W-:-:S06]  /*30f0*/  WARPGROUP.ARRIVE ;  /* 0x00000000000079c5 */ /* 0x000fcc0000000000 */
[----:B------:R-:W-:Y:S03]  /*3100*/  HGMMA.64x16x16.F32.BF16 R56, R112, gdesc[UR8].tnspB, R56, gsb0 ;  /* 0x4020000870387df0 */ /* 0x000fe60008001838 */
[----:B------:R-:W-:Y:S02]  /*3110*/  WARPGROUP.DEPBAR.LE gsb0, 0x0 ;  /* 0x00008000000079c5 */ /* 0x000fe40000010000 */
[----:B------:R-:W-:Y:S05]  /*3120*/  @!P0 BRA `(.L_x_21) ;  /* 0x0000000000048947 */ /* 0x000fea0003800000 */
[----:B------:R-:W-:Y:S01]  /*3130*/  BPT.TRAP 0x1 ;  /* 0x000000040000795c */ /* 0x000fe20000300000 */
.L_x_21:
[----:B------:R-:W-:Y:S01]  /*3140*/  UISETP.GT.U32.AND UP0, UPT, UR5, 0x1, UPT ;  /* 0x000000010500788c */ /* 0x000fe2000bf04070 */
[----:B------:R-:W-:Y:S01]  /*3150*/  IMAD.MOV.U32 R12, RZ, RZ, RZ ;  /* 0x000000ffff0c7224 */ /* 0x000fe200078e00ff */
[----:B------:R-:W-:-:S04]  /*3160*/  UIADD3 UR4, UR36, 0x18828, URZ ;  /* 0x0001882824047890 */ /* 0x000fc8000fffe03f */
[----:B------:R-:W-:Y:S01]  /*3170*/  PLOP3.LUT P1, PT, PT, PT, UP0, 0x80, 0x0 ;  /* 0x000000000000781c */ /* 0x000fe20003f2f008 */
[----:B------:R-:W-:-:S09]  /*3180*/  UPRMT UR4, URZ, 0x654, UR4 ;  /* 0x000006543f047896 */ /* 0x000fd20008000004 */
[----:B------:R-:W-:Y:S03]  /*3190*/  SYNCS.ARRIVE.TRANS64.RED.A1T0 RZ, [UR4], RZ ;  /* 0x000000ffffff79a7 */ /* 0x000fe60008100404 */
[----:B------:R-:W-:Y:S05]  /*31a0*/  @P1 BRA `(.L_x_22) ;  /* 0x0000000000041947 */ /* 0x000fea0003800000 */
[----:B------:R-:W-:Y:S01]  /*31b0*/  BPT.TRAP 0x1 ;  /* 0x000000040000795c */ /* 0x000fe20000300000 */
.L_x_22:
[----:B------:R-:W-:Y:S01]  /*31c0*/  ISETP.GE.AND P2, PT, R3, 0x4, PT ;  /* 0x000000040300780c */ /* 0x000fe20003f46270 */
[----:B------:R-:W-:Y:S01]  /*31d0*/  UMOV UR43, 0x1 ;  /* 0x00000001002b7882 */ /* 0x000fe20000000000 */
[----:B------:R-:W-:Y:S01]  /*31e0*/  UMOV UR41, 0x2 ;  /* 0x0000000200297882 */ /* 0x000fe20000000000 */
[----:B------:R-:W-:Y:S02]  /*31f0*/  IADD3 R5, R5, 0x40, RZ ;  /* 0x0000004005057810 */ /* 0x000fe40007ffe0ff */
[----:B-1----:R-:W-:-:S08]  /*3200*/  IADD3 R9, R3, -0x2, RZ ;  /* 0xfffffffe03097810 */ /* 0x002fd00007ffe0ff */
[----:B------:R-:W-:Y:S05]  /*3210*/  @!P2 BRA `(.L_x_23) ;  /* 0x0000002000c0a947 */ /* 0x000fea0003800000 */
[----:B------:R-:W-:Y:S01]  /*3220*/  VIADD R10, R3, 0xfffffffd ;  /* 0xfffffffd030a7836 */ /* 0x000fe20000000000 */
[----:B------:R-:W-:Y:S01]  /*3230*/  MOV R11, R4 ;  /* 0x00000004000b7202 */ /* 0x000fe20000000f00 */
[----:B------:R-:W-:Y:S01]  /*3240*/  IMAD.MOV.U32 R12, RZ, RZ, RZ ;  /* 0x000000ffff0c7224 */ /* 0x000fe200078e00ff */
[----:B------:R-:W-:Y:S01]  /*3250*/  MOV R13, R6 ;  /* 0x00000006000d7202 */ /* 0x000fe20000000f00 */
[----:B------:R-:W-:Y:S01]  /*3260*/  UMOV UR41, 0x2 ;  /* 0x0000000200297882 */ /* 0x000fe20000000000 */
[----:B------:R-:W-:Y:S01]  /*3270*/  UMOV UR43, 0x1 ;  /* 0x00000001002b7882 */ /* 0x000fe20000000000 */
[----:B------:R-:W-:-:S05]  /*3280*/  ULDC UR5, c[0x0][0x604] ;  /* 0x0001810000057ab9 */ /* 0x000fca0000000800 */
.L_x_34:
[----:B------:R-:W-:Y:S02]  /*3290*/  PLOP3.LUT P3, PT, PT, PT, UP1, 0x80, 0x0 ;  /* 0x000000000000781c */ /* 0x000fe40003f6f018 */
[----:B------:R-:W-:-:S11]  /*32a0*/  MOV R9, R10 ;  /* 0x0000000a00097202 */ /* 0x000fd60000000f00 */
[----:B------:R-:W-:Y:S05]  /*32b0*/  @!P3 BRA `(.L_x_24) ;  /* 0x000000000004b947 */ /* 0x000fea0003800000 */
[----:B------:R-:W-:Y:S01]  /*32c0*/  BPT.TRAP 0x1 ;  /* 0x000000040000795c */ /* 0x000fe20000300000 */
.L_x_24:
[----:B------:R-:W-:Y:S01]  /*32d0*/  ULEA UR4, UR41, UR36, 0x3 ;  /* 0x0000002429047291 */ /* 0x000fe2000f8e183f */
[----:B------:R-:W-:-:S08]  /*32e0*/  SHF.L.U32 R3, R12, 0x1f, RZ ;  /* 0x0000001f0c037819 */ /* 0x000fd000000006ff */
[----:B------:R-:W1:Y:S02]  /*32f0*/  SYNCS.PHASECHK.TRANS64.TRYWAIT P2, [UR4+0x18800], R3 ;  /* 0x01880003ff0075a7 */ /* 0x000e640008040144 */
[----:B-1----:R-:W-:Y:S05]  /*3300*/  @!P2 BRA `(.L_x_25) ;  /* 0x00000088005ca947 */ /* 0x002fea0003800000 */
.L_x_115:
[----:B------:R-:W-:Y:S01]  /*3310*/  UIMAD UR22, UR41, 0x380, UR42 ;  /* 0x00000380291678a4 */ /* 0x000fe2000f8e022a */
[----:B------:R-:W-:Y:S01]  /*3320*/  WARPGROUP.ARRIVE ;  /* 0x00000000000079c5 */ /* 0x000fe20000000000 */
[----:B------:R-:W-:Y:S01]  /*3330*/  UMOV UR23, 0xc0000010 ;  /* 0xc000001000177882 */ /* 0x000fe20000000000 */
[----:B------:R-:W-:Y:S01]  /*3340*/  UMOV UR27, 0xc0000010 ;  /* 0xc0000010001b7882 */ /* 0x000fe20000000000 */
[----:B------:R-:W-:Y:S02]  /*3350*/  UIADD3 UR26, UR22, 0x80, URZ ;  /* 0x00000080161a7890 */ /* 0x000fe4000fffe03f */
[----:B------:R-:W-:Y:S01]  /*3360*/  UIADD3 UR30, UR22, 0x100, URZ ;  /* 0x00000100161e7890 */ /* 0x000fe2000fffe03f */
[----:B------:R-:W-:Y:S02]  /*3370*/  UMOV UR31, 0xc0000010 ;  /* 0xc0000010001f7882 */ /* 0x000fe40000000000 */
[----:B------:R-:W-:Y:S01]  /*3380*/  HGMMA.64x64x16.F32.BF16 R24, gdesc[UR20], RZ, !UPT, gsb0 ;  /* 0x00e00000141879f0 */ /* 0x000fe2000c0018ff */
[----:B------:R-:W-:Y:S01]  /*3390*/  UIADD3 UR34, UR22, 0x180, URZ ;  /* 0x0000018016227890 */ /* 0x000fe2000fffe03f */
[----:B------:R-:W-:Y:S01]  /*33a0*/  UMOV UR35, 0xc0000010 ;  /* 0xc000001000237882 */ /* 0x000fe20000000000 */
[----:B------:R-:W-:Y:S01]  /*33b0*/  UIADD3 UR10, UR22, 0x200, URZ ;  /* 0x00000200160a7890 */ /* 0x000fe2000fffe03f */
[----:B------:R-:W-:Y:S01]  /*33c0*/  UMOV UR11, 0xc0000010 ;  /* 0xc0000010000b7882 */ /* 0x000fe20000000000 */
[----:B------:R-:W-:Y:S01]  /*33d0*/  UIADD3 UR14, UR22, 0x280, URZ ;  /* 0x00000280160e7890 */ /* 0x000fe2000fffe03f */
[----:B------:R-:W-:Y:S01]  /*33e0*/  UMOV UR15, 0xc0000010 ;  /* 0xc0000010000f7882 */ /* 0x000fe20000000000 */
[----:B------:R-:W-:Y:S01]  /*33f0*/  UIADD3 UR18, UR22, 0x300, URZ ;  /* 0x0000030016127890 */ /* 0x000fe2000fffe03f */
[----:B------:R-:W-:Y:S01]  /*3400*/  UMOV UR19, 0xc0000010 ;  /* 0xc000001000137882 */ /* 0x000fe20000000000 */
[----:B------:R-:W-:-:S04]  /*3410*/  UIADD3 UR4, UR41, 0x1, URZ ;  /* 0x0000000129047890 */ /* 0x000fc8000fffe03f */
[----:B------:R-:W-:-:S04]  /*3420*/  UISETP.NE.AND UP0, UPT, UR4, 0x5, UPT ;  /* 0x000000050400788c */ /* 0x000fc8000bf05270 */
[----:B------:R-:W-:Y:S02]  /*3430*/  USEL UR6, URZ, 0x1, UP0 ;  /* 0x000000013f067887 */ /* 0x000fe40008000000 */
[----:B------:R-:W-:-:S04]  /*3440*/  USEL UR4, UR4, URZ, UP0 ;  /* 0x0000003f04047287 */ /* 0x000fc80008000000 */
[----:B-1----:R-:W-:Y:S01]  /*3450*/  LOP3.LUT R3, R12, UR6, RZ, 0x3c, !PT ;  /* 0x000000060c037c12 */ /* 0x002fe2000f8e3cff */
        /* <DEDUP_REMOVED lines=19> */
[----:B------:R-:W-:Y:S05]  /*3590*/  @!P3 BRA `(.L_x_26) ;  /* 0x000000000004b947 */ /* 0x000fea0003800000 */
[----:B------:R-:W-:Y:S01]  /*35a0*/  BPT.TRAP 0x1 ;  /* 0x000000040000795c */ /* 0x000fe20000300000 */
.L_x_26:
[----:B------:R-:W-:Y:S01]  /*35b0*/  FMNMX R4, R24, R11, !PT ;  /* 0x0000000b18047209 */ /* 0x000fe20007800000 */
[----:B------:R-:W-:Y:S01]  /*35c0*/  ULEA UR6, UR4, UR36, 0x3 ;  /* 0x0000002404067291 */ /* 0x000fe2000f8e183f */
[----:B------:R-:W-:Y:S02]  /*35d0*/  FMNMX R10, R26, R13, !PT ;  /* 0x0000000d1a0a7209 */ /* 0x000fe40007800000 */
[----:B------:R-:W-:Y:S02]  /*35e0*/  FMNMX R15, R25, R4, !PT ;  /* 0x00000004190f7209 */ /* 0x000fe40007800000 */
[----:B------:R-:W-:Y:S02]  /*35f0*/  FMNMX R17, R27, R10, !PT ;  /* 0x0000000a1b117209 */ /* 0x000fe40007800000 */
[----:B------:R-:W-:Y:S02]  /*3600*/  FMNMX R4, R28, R15, !PT ;  /* 0x0000000f1c047209 */ /* 0x000fe40007800000 */
[----:B------:R-:W-:-:S02]  /*3610*/  FMNMX R10, R30, R17, !PT ;  /* 0x000000111e0a7209 */ /* 0x000fc40007800000 */
[----:B------:R-:W-:Y:S02]  /*3620*/  FMNMX R15, R29, R4, !PT ;  /* 0x000000041d0f7209 */ /* 0x000fe40007800000 */
[----:B------:R-:W-:Y:S02]  /*3630*/  FMNMX R17, R31, R10, !PT ;  /* 0x0000000a1f117209 */ /* 0x000fe40007800000 */
[----:B------:R-:W-:Y:S02]  /*3640*/  FMNMX R4, R32, R15, !PT ;  /* 0x0000000f20047209 */ /* 0x000fe40007800000 */
[----:B------:R-:W-:Y:S02]  /*3650*/  FMNMX R10, R34, R17, !PT ;  /* 0x00000011220a7209 */ /* 0x000fe40007800000 */
[----:B------:R-:W-:Y:S02]  /*3660*/  FMNMX R15, R33, R4, !PT ;  /* 0x00000004210f7209 */ /* 0x000fe40007800000 */
[----:B------:R-:W-:-:S02]  /*3670*/  FMNMX R17, R35, R10, !PT ;  /* 0x0000000a23117209 */ /* 0x000fc40007800000 */
[----:B------:R-:W-:-:S04]  /*3680*/  FMNMX R4, R36, R15, !PT ;  /* 0x0000000f24047209 */ /* 0x000fc80007800000 */
        /* <DEDUP_REMOVED lines=8> */
[----:B------:R-:W-:-:S05]  /*3710*/  FMNMX R6, R53, R4, !PT ;  /* 0x0000000435067209 */ /* 0x000fca0007800000 */
[----:B------:R-:W1:Y:S02]  /*3720*/  SHFL.BFLY PT, R15, R6, 0x1, 0x1f ;  /* 0x0c201f00060f7f89 */ /* 0x000e6400000e0000 */
[----:B-1----:R-:W-:Y:S02]  /*3730*/  FMNMX R15, R6, R15, !PT ;  /* 0x0000000f060f7209 */ /* 0x002fe40007800000 */
[----:B------:R-:W-:-:S03]  /*3740*/  FMNMX R6, R38, R17, !PT ;  /* 0x0000001126067209 */ /* 0x000fc60007800000 */
[----:B------:R-:W1:Y:S02]  /*3750*/  SHFL.BFLY PT, R4, R15, 0x2, 0x1f ;  /* 0x0c401f000f047f89 */ /* 0x000e6400000e0000 */
[----:B-1----:R-:W-:Y:S02]  /*3760*/  FMNMX R4, R15, R4, !PT ;  /* 0x000000040f047209 */ /* 0x002fe40007800000 */
[----:B------:R-:W-:Y:S02]  /*3770*/  FMNMX R15, R39, R6, !PT ;  /* 0x00000006270f7209 */ /* 0x000fe40007800000 */
[----:B------:R-:W-:Y:S02]  /*3780*/  FSETP.NEU.AND P2, PT, R4, -INF , PT ;  /* 0xff8000000400780b */ /* 0x000fe40003f4d000 */
[----:B------:R-:W-:Y:S02]  /*3790*/  FMNMX R6, R42, R15, !PT ;  /* 0x0000000f2a067209 */ /* 0x000fe40007800000 */
[----:B------:R-:W-:-:S02]  /*37a0*/  FSEL R10, R4, RZ, P2 ;  /* 0x000000ff040a7208 */ /* 0x000fc40001000000 */
[----:B------:R-:W-:-:S03]  /*37b0*/  FMNMX R15, R43, R6, !PT ;  /* 0x000000062b0f7209 */ /* 0x000fc60007800000 */
[----:B------:R-:W-:Y:S01]  /*37c0*/  FMUL R12, R10, UR5 ;  /* 0x000000050a0c7c20 */ /* 0x000fe20008400000 */
[----:B------:R-:W-:Y:S01]  /*37d0*/  FMNMX R6, R46, R15, !PT ;  /* 0x0000000f2e067209 */ /* 0x000fe20007800000 */
[----:B------:R-:W-:Y:S02]  /*37e0*/  FADD R10, -R10, R11 ;  /* 0x0000000b0a0a7221 */ /* 0x000fe40000000100 */
[--C-:B------:R-:W-:Y:S01]  /*37f0*/  FFMA R24, R24, UR5, -R12.reuse ;  /* 0x0000000518187c23 */ /* 0x100fe2000800080c */
[--C-:B------:R-:W-:Y:S01]  /*3800*/  FFMA R25, R25, UR5, -R12.reuse ;  /* 0x0000000519197c23 */ /* 0x100fe2000800080c */
[--C-:B------:R-:W-:Y:S01]  /*3810*/  FFMA R28, R28, UR5, -R12.reuse ;  /* 0x000000051c1c7c23 */ /* 0x100fe2000800080c */
[--C-:B------:R-:W-:Y:S01]  /*3820*/  FFMA R29, R29, UR5, -R12.reuse ;  /* 0x000000051d1d7c23 */ /* 0x100fe2000800080c */
[----:B------:R-:W-:Y:S01]  /*3830*/  FMNMX R15, R47, R6, !PT ;  /* 0x000000062f0f7209 */ /* 0x000fe20007800000 */
[--C-:B------:R-:W-:Y:S01]  /*3840*/  FFMA R32, R32, UR5, -R12.reuse ;  /* 0x0000000520207c23 */ /* 0x100fe2000800080c */
[----:B------:R-:W-:Y:S01]  /*3850*/  FSETP.GEU.AND P5, PT, R24, -126, PT ;  /* 0xc2fc00001800780b */ /* 0x000fe20003fae000 */
[--C-:B------:R-:W-:Y:S01]  /*3860*/  FFMA R33, R33, UR5, -R12.reuse ;  /* 0x0000000521217c23 */ /* 0x100fe2000800080c */
[----:B------:R-:W-:Y:S01]  /*3870*/  FSETP.GEU.AND P3, PT, R25, -126, PT ;  /* 0xc2fc00001900780b */ /* 0x000fe20003f6e000 */
[--C-:B------:R-:W-:Y:S01]  /*3880*/  FFMA R36, R36, UR5, -R12.reuse ;  /* 0x0000000524247c23 */ /* 0x100fe2000800080c */
[----:B------:R-:W-:Y:S01]  /*3890*/  FSETP.GEU.AND P2, PT, R28, -126, PT ;  /* 0xc2fc00001c00780b */ /* 0x000fe20003f4e000 */
        /* <DEDUP_REMOVED lines=8> */
[----:B------:R-:W-:Y:S01]  /*3920*/  @!P5 FMUL R24, R24, 0.5 ;  /* 0x3f0000001818d820 */ /* 0x000fe20000400000 */
[--C-:B------:R-:W-:Y:S01]  /*3930*/  FFMA R45, R45, UR5, -R12.reuse ;  /* 0x000000052d2d7c23 */ /* 0x100fe2000800080c */
[----:B------:R-:W-:Y:S01]  /*3940*/  @!P3 FMUL R25, R25, 0.5 ;  /* 0x3f0000001919b820 */ /* 0x000fe20000400000 */
[----:B------:R-:W-:Y:S01]  /*3950*/  FMNMX R6, R54, R15, !PT ;  /* 0x0000000f36067209 */ /* 0x000fe20007800000 */
[----:B------:R-:W-:Y:S01]  /*3960*/  @!P2 FMUL R28, R28, 0.5 ;  /* 0x3f0000001c1ca820 */ /* 0x000fe20000400000 */
[--C-:B------:R-:W-:Y:S01]  /*3970*/  FFMA R48, R48, UR5, -R12.reuse ;  /* 0x0000000530307c23 */ /* 0x100fe2000800080c */
[----:B------:R-:W1:Y:S01]  /*3980*/  MUFU.EX2 R24, R24 ;  /* 0x0000001800187308 */ /* 0x000e620000000800 */
[----:B------:R-:W-:Y:S01]  /*3990*/  FMNMX R6, R55, R6, !PT ;  /* 0x0000000637067209 */ /* 0x000fe20007800000 */
[----:B------:R-:W-:Y:S01]  /*39a0*/  @!P4 FMUL R29, R29, 0.5 ;  /* 0x3f0000001d1dc820 */ /* 0x000fe20000400000 */
[--C-:B------:R-:W-:Y:S01]  /*39b0*/  FFMA R49, R49, UR5, -R12.reuse ;  /* 0x0000000531317c23 */ /* 0x100fe2000800080c */
[----:B------:R-:W-:Y:S01]  /*39c0*/  @!P6 FMUL R32, R32, 0.5 ;  /* 0x3f0000002020e820 */ /* 0x000fe20000400000 */
[--C-:B------:R-:W-:Y:S01]  /*39d0*/  FFMA R53, R53, UR5, -R12.reuse ;  /* 0x0000000535357c23 */ /* 0x100fe2000800080c */
[----:B------:R-:W2:Y:S01]  /*39e0*/  SHFL.BFLY PT, R15, R6, 0x1, 0x1f ;  /* 0x0c201f00060f7f89 */ /* 0x000ea200000e0000 */
[----:B------:R-:W-:Y:S01]  /*39f0*/  FFMA R52, R52, UR5, -R12 ;  /* 0x0000000534347c23 */ /* 0x000fe2000800080c */
[----:B------:R-:W3:Y:S01]  /*3a00*/  MUFU.EX2 R25, R25 ;  /* 0x0000001900197308 */ /* 0x000ee20000000800 */
[----:B------:R-:W-:-:S07]  /*3a10*/  FMUL R10, R10, UR5 ;  /* 0x000000050a0a7c20 */ /* 0x000fce0008400000 */
[----:B------:R-:W4:Y:S01]  /*3a20*/  MUFU.EX2 R28, R28 ;  /* 0x0000001c001c7308 */ /* 0x000f220000000800 */
[----:B-1----:R-:W-:Y:S01]  /*3a30*/  @!P5 FMUL R24, R24, R24 ;  /* 0x000000181818d220 */ /* 0x002fe20000400000 */
[----:B------:R-:W-:-:S06]  /*3a40*/  FSETP.GEU.AND P5, PT, R33, -126, PT ;  /* 0xc2fc00002100780b */ /* 0x000fcc0003fae000 */
[----:B------:R-:W1:Y:S01]  /*3a50*/  MUFU.EX2 R29, R29 ;  /* 0x0000001d001d7308 */ /* 0x000e620000000800 */
[----:B---3--:R-:W-:Y:S01]  /*3a60*/  @!P3 FMUL R25, R25, R25 ;  /* 0x000000191919b220 */ /* 0x008fe20000400000 */
[----:B------:R-:W-:Y:S02]  /*3a70*/  FSETP.GEU.AND P3, PT, R36, -126, PT ;  /* 0xc2fc00002400780b */ /* 0x000fe40003f6e000 */
[----:B--2---:R-:W-:-:S03]  /*3a80*/  FMNMX R6, R6, R15, !PT ;  /* 0x0000000f06067209 */ /* 0x004fc60007800000 */
[----:B------:R-:W-:Y:S01]  /*3a90*/  @!P5 FMUL R33, R33, 0.5 ;  /* 0x3f0000002121d820 */ /* 0x000fe20000400000 */
[----:B------:R-:W2:Y:S01]  /*3aa0*/  MUFU.EX2 R32, R32 ;  /* 0x0000002000207308 */ /* 0x000ea20000000800 */
[----:B----4-:R-:W-:Y:S01]  /*3ab0*/  @!P2 FMUL R28, R28, R28 ;  /* 0x0000001c1c1ca220 */ /* 0x010fe20000400000 */
[----:B------:R-:W-:Y:S01]  /*3ac0*/  FSETP.GEU.AND P2, PT, R37, -126, PT ;  /* 0xc2fc00002500780b */ /* 0x000fe20003f4e000 */
[----:B------:R-:W3:Y:S04]  /*3ad0*/  SHFL.BFLY PT, R19, R6, 0x2, 0x1f ;  /* 0x0c401f0006137f89 */ /* 0x000ee800000e0000 */
[----:B------:R-:W-:Y:S01]  /*3ae0*/  @!P3 FMUL R36, R36, 0.5 ;  /* 0x3f0000002424b820 */ /* 0x000fe20000400000 */
[----:B------:R-:W4:Y:S01]  /*3af0*/  MUFU.EX2 R33, R33 ;  /* 0x0000002100217308 */ /* 0x000f220000000800 */
[----:B-1----:R-:W-:Y:S01]  /*3b00*/  @!P4 FMUL R29, R29, R29 ;  /* 0x0000001d1d1dc220 */ /* 0x002fe20000400000 */
[----:B------:R-:W-:-:S05]  /*3b10*/  FSETP.GEU.AND P4, PT, R40, -126, PT ;  /* 0xc2fc00002800780b */ /* 0x000fca0003f8e000 */
[----:B------:R-:W-:Y:S01]  /*3b20*/  @!P2 FMUL R37, R37, 0.5 ;  /* 0x3f0000002525a820 */ /* 0x000fe20000400000 */
[----:B------:R-:W1:Y:S01]  /*3b30*/  MUFU.EX2 R36, R36 ;  /* 0x0000002400247308 */ /* 0x000e620000000800 */
[----:B--2---:R-:W-:Y:S01]  /*3b40*/  @!P6 FMUL R32, R32, R32 ;  /* 0x000000202020e220 */ /* 0x004fe20000400000 */
[----:B------:R-:W-:-:S05]  /*3b50*/  FSETP.GEU.AND P6, PT, R41, -126, PT ;  /* 0xc2fc00002900780b */ /* 0x000fca0003fce000 */
[----:B------:R-:W-:Y:S01]  /*3b60*/  @!P4 FMUL R40, R40, 0.5 ;  /* 0x3f0000002828c820 */ /* 0x000fe20000400000 */
[----:B------:R-:W2:Y:S01]  /*3b70*/  MUFU.EX2 R37, R37 ;  /* 0x0000002500257308 */ /* 0x000ea20000000800 */
[----:B----4-:R-:W-:Y:S01]  /*3b80*/  @!P5 FMUL R33, R33, R33 ;  /* 0x000000212121d220 */ /* 0x010fe20000400000 */
[----:B------:R-:W-:Y:S02]  /*3b90*/  FSETP.GEU.AND P5, PT, R44, -126, PT ;  /* 0xc2fc00002c00780b */ /* 0x000fe40003fae000 */
[----:B---3--:R-:W-:-:S03]  /*3ba0*/  FMNMX R6, R6, R19, !PT ;  /* 0x0000001306067209 */ /* 0x008fc60007800000 */
[----:B------:R-:W-:Y:S01]  /*3bb0*/  @!P6 FMUL R41, R41, 0.5 ;  /* 0x3f0000002929e820 */ /* 0x000fe20000400000 */
[----:B------:R-:W3:Y:S01]  /*3bc0*/  MUFU.EX2 R15, R40 ;  /* 0x00000028000f7308 */ /* 0x000ee20000000800 */
        /* <DEDUP_REMOVED lines=8> */
[----:B---3--:R-:W-:Y:S01]  /*3c50*/  @!P4 FMUL R15, R15, R15 ;  /* 0x0000000f0f0fc220 */ /* 0x008fe20000400000 */
[----:B------:R-:W-:-:S05]  /*3c60*/  FSETP.GEU.AND P4, PT, R49, -126, PT ;  /* 0xc2fc00003100780b */ /* 0x000fca0003f8e000 */
[----:B------:R-:W-:Y:S01]  /*3c70*/  @!P2 FMUL R48, R48, 0.5 ;  /* 0x3f0000003030a820 */ /* 0x000fe20000400000 */
[----:B------:R-:W3:Y:S01]  /*3c80*/  MUFU.EX2 R16, R45 ;  /* 0x0000002d00107308 */ /* 0x000ee20000000800 */
[----:B-1----:R-:W-:Y:S01]  /*3c90*/  @!P6 FMUL R14, R14, R14 ;  /* 0x0000000e0e0ee220 */ /* 0x002fe20000400000 */
[----:B------:R-:W-:-:S03]  /*3ca0*/  FSETP.NEU.AND P6, PT, R6, -INF , PT ;  /* 0xff8000000600780b */ /* 0x000fc60003fcd000 */
[----:B------:R-:W-:Y:S01]  /*3cb0*/  FADD R11, R25, R14 ;  /* 0x0000000e190b7221 */ /* 0x000fe20000000000 */
[----:B------:R-:W-:Y:S01]  /*3cc0*/  FSEL R20, R6, RZ, P6 ;  /* 0x000000ff06147208 */ /* 0x000fe20003000000 */
[----:B------:R-:W-:Y:S01]  /*3cd0*/  @!P4 FMUL R49, R49, 0.5 ;  /* 0x3f0000003131c820 */ /* 0x000fe20000400000 */
[----:B------:R-:W1:Y:S01]  /*3ce0*/  MUFU.EX2 R19, R48 ;  /* 0x0000003000137308 */ /* 0x000e620000000800 */
[----:B--2---:R-:W-:Y:S01]  /*3cf0*/  @!P5 FMUL R17, R17, R17 ;  /* 0x000000111111d220 */ /* 0x004fe20000400000 */
[----:B------:R-:W-:Y:S01]  /*3d00*/  FSETP.GEU.AND P5, PT, R53, -126, PT ;  /* 0xc2fc00003500780b */ /* 0x000fe20003fae000 */
[----:B------:R-:W-:Y:S01]  /*3d10*/  FMUL R22, R20, UR5 ;  /* 0x0000000514167c20 */ /* 0x000fe20008400000 */
[----:B------:R-:W-:Y:S01]  /*3d20*/  FSETP.GEU.AND P6, PT, R52, -126, PT ;  /* 0xc2fc00003400780b */ /* 0x000fe20003fce000 */
[----:B------:R-:W-:Y:S01]  /*3d30*/  FADD R20, -R20, R13 ;  /* 0x0000000d14147221 */ /* 0x000fe20000000100 */
[----:B------:R-:W-:Y:S01]  /*3d40*/  FADD R13, R28, R17 ;  /* 0x000000111c0d7221 */ /* 0x000fe20000000000 */
[--C-:B------:R-:W-:Y:S01]  /*3d50*/  FFMA R26, R26, UR5, -R22.reuse ;  /* 0x000000051a1a7c23 */ /* 0x100fe20008000816 */
[----:B------:R-:W2:Y:S01]  /*3d60*/  MUFU.EX2 R12, R49 ;  /* 0x00000031000c7308 */ /* 0x000ea20000000800 */
[----:B---3--:R-:W-:Y:S01]  /*3d70*/  @!P3 FMUL R16, R16, R16 ;  /* 0x000000101010b220 */ /* 0x008fe20000400000 */
[--C-:B------:R-:W-:Y:S01]  /*3d80*/  FFMA R27, R27, UR5, -R22.reuse ;  /* 0x000000051b1b7c23 */ /* 0x100fe20008000816 */
[--C-:B------:R-:W-:Y:S01]  /*3d90*/  FFMA R23, R30, UR5, -R22.reuse ;  /* 0x000000051e177c23 */ /* 0x100fe20008000816 */
[----:B------:R-:W-:Y:S01]  /*3da0*/  FSETP.GEU.AND P3, PT, R26, -126, PT ;  /* 0xc2fc00001a00780b */ /* 0x000fe20003f6e000 */
[--C-:B------:R-:W-:Y:S01]  /*3db0*/  FFMA R40, R31, UR5, -R22.reuse ;  /* 0x000000051f287c23 */ /* 0x100fe20008000816 */
[--C-:B------:R-:W-:Y:S01]  /*3dc0*/  FFMA R41, R34, UR5, -R22.reuse ;  /* 0x0000000522297c23 */ /* 0x100fe20008000816 */
[----:B------:R-:W-:Y:S01]  /*3dd0*/  @!P5 FMUL R53, R53, 0.5 ;  /* 0x3f0000003535d820 */ /* 0x000fe20000400000 */
[--C-:B------:R-:W-:Y:S01]  /*3de0*/  FFMA R44, R43, UR5, -R22.reuse ;  /* 0x000000052b2c7c23 */ /* 0x100fe20008000816 */
[----:B-1----:R-:W-:Y:S01]  /*3df0*/  @!P2 FMUL R19, R19, R19 ;  /* 0x000000131313a220 */ /* 0x002fe20000400000 */
[----:B------:R-:W-:Y:S01]  /*3e00*/  FSETP.GEU.AND P2, PT, R27, -126, PT ;  /* 0xc2fc00001b00780b */ /* 0x000fe20003f4e000 */
[----:B------:R-:W-:Y:S01]  /*3e10*/  @!P6 FMUL R52, R52, 0.5 ;  /* 0x3f0000003434e820 */ /* 0x000fe20000400000 */
[----:B------:R-:W1:Y:S01]  /*3e20*/  MUFU.EX2 R18, R53 ;  /* 0x0000003500127308 */ /* 0x000e620000000800 */
[--C-:B------:R-:W-:Y:S01]  /*3e30*/  FFMA R42, R42, UR5, -R22.reuse ;  /* 0x000000052a2a7c23 */ /* 0x100fe20008000816 */
[--C-:B------:R-:W-:Y:S01]  /*3e40*/  FFMA R46, R46, UR5, -R22.reuse ;  /* 0x000000052e2e7c23 */ /* 0x100fe20008000816 */
[--C-:B------:R-:W-:Y:S01]  /*3e50*/  FFMA R47, R47, UR5, -R22.reuse ;  /* 0x000000052f2f7c23 */ /* 0x100fe20008000816 */
[--C-:B------:R-:W-:Y:S01]  /*3e60*/  FFMA R50, R50, UR5, -R22.reuse ;  /* 0x0000000532327c23 */ /* 0x100fe20008000816 */
[----:B------:R-:W-:Y:S01]  /*3e70*/  @!P3 FMUL R26, R26, 0.5 ;  /* 0x3f0000001a1ab820 */ /* 0x000fe20000400000 */
[----:B--2---:R-:W-:Y:S01]  /*3e80*/  @!P4 FMUL R12, R12, R12 ;  /* 0x0000000c0c0cc220 */ /* 0x004fe20000400000 */
[----:B------:R-:W-:Y:S01]  /*3e90*/  FSETP.GEU.AND P4, PT, R23, -126, PT ;  /* 0xc2fc00001700780b */ /* 0x000fe20003f8e000 */
[----:B------:R-:W2:Y:S01]  /*3ea0*/  MUFU.EX2 R21, R52 ;  /* 0x0000003400157308 */ /* 0x000ea20000000800 */
[--C-:B------:R-:W-:Y:S01]  /*3eb0*/  FFMA R51, R51, UR5, -R22.reuse ;  /* 0x0000000533337c23 */ /* 0x100fe20008000816 */
[----:B------:R-:W-:Y:S01]  /*3ec0*/  FFMA R54, R54, UR5, -R22 ;  /* 0x0000000536367c23 */ /* 0x000fe20008000816 */
[----:B------:R-:W-:-:S05]  /*3ed0*/  @!P2 FMUL R27, R27, 0.5 ;  /* 0x3f0000001b1ba820 */ /* 0x000fca0000400000 */
[----:B------:R3:W4:Y:S01]  /*3ee0*/  MUFU.EX2 R30, R26 ;  /* 0x0000001a001e7308 */ /* 0x0007220000000800 */
[----:B-1----:R-:W-:Y:S01]  /*3ef0*/  @!P5 FMUL R18, R18, R18 ;  /* 0x000000121212d220 */ /* 0x002fe20000400000 */
[----:B------:R-:W-:Y:S02]  /*3f00*/  FSETP.GEU.AND P5, PT, R41, -126, PT ;  /* 0xc2fc00002900780b */ /* 0x000fe40003fae000 */
[----:B------:R-:W-:-:S04]  /*3f10*/  @!P4 FMUL R23, R23, 0.5 ;  /* 0x3f0000001717c820 */ /* 0x000fc80000400000 */
[----:B------:R1:W5:Y:S01]  /*3f20*/  MUFU.EX2 R31, R27 ;  /* 0x0000001b001f7308 */ /* 0x0003620000000800 */
[----:B---3--:R-:W-:Y:S01]  /*3f30*/  FFMA R26, R35, UR5, -R22 ;  /* 0x00000005231a7c23 */ /* 0x008fe20008000816 */
[----:B--2---:R-:W-:Y:S01]  /*3f40*/  @!P6 FMUL R21, R21, R21 ;  /* 0x000000151515e220 */ /* 0x004fe20000400000 */
[----:B------:R-:W-:-:S04]  /*3f50*/  FSETP.GEU.AND P6, PT, R40, -126, PT ;  /* 0xc2fc00002800780b */ /* 0x000fc80003fce000 */
[----:B------:R-:W-:Y:S01]  /*3f60*/  @!P5 FMUL R41, R41, 0.5 ;  /* 0x3f0000002929d820 */ /* 0x000fe20000400000 */
[----:B------:R2:W3:Y:S01]  /*3f70*/  MUFU.EX2 R34, R23 ;  /* 0x0000001700227308 */ /* 0x0004e20000000800 */
[----:B----4-:R-:W-:Y:S01]  /*3f80*/  @!P3 FMUL R30, R30, R30 ;  /* 0x0000001e1e1eb220 */ /* 0x010fe20000400000 */
[----:B------:R-:W-:Y:S01]  /*3f90*/  FSETP.GEU.AND P3, PT, R26, -126, PT ;  /* 0xc2fc00001a00780b */ /* 0x000fe20003f6e000 */
[----:B-1----:R-:W-:-:S05]  /*3fa0*/  FFMA R27, R38, UR5, -R22 ;  /* 0x00000005261b7c23 */ /* 0x002fca0008000816 */
[----:B------:R-:W-:Y:S01]  /*3fb0*/  @!P6 FMUL R40, R40, 0.5 ;  /* 0x3f0000002828e820 */ /* 0x000fe20000400000 */
[----:B-----5:R-:W-:Y:S01]  /*3fc0*/  @!P2 FMUL R31, R31, R31 ;  /* 0x0000001f1f1fa220 */ /* 0x020fe20000400000 */
[----:B------:R-:W-:Y:S01]  /*3fd0*/  FSETP.GEU.AND P2, PT, R27, -126, PT ;  /* 0xc2fc00001b00780b */ /* 0x000fe20003f4e000 */
[--C-:B--2---:R-:W-:Y:S01]  /*3fe0*/  FFMA R23, R39, UR5, -R22.reuse ;  /* 0x0000000527177c23 */ /* 0x104fe20008000816 */
[----:B------:R-:W1:Y:S01]  /*3ff0*/  MUFU.EX2 R41, R41 ;  /* 0x0000002900297308 */ /* 0x000e620000000800 */
[----:B------:R-:W-:Y:S02]  /*4000*/  FFMA R22, R55, UR5, -R22 ;  /* 0x0000000537167c23 */ /* 0x000fe40008000816 */
[----:B------:R-:W-:Y:S01]  /*4010*/  @!P3 FMUL R26, R26, 0.5 ;  /* 0x3f0000001a1ab820 */ /* 0x000fe20000400000 */
[----:B---3--:R-:W-:Y:S01]  /*4020*/  @!P4 FMUL R34, R34, R34 ;  /* 0x000000222222c220 */ /* 0x008fe20000400000 */
[----:B------:R-:W-:-:S03]  /*4030*/  FSETP.GEU.AND P4, PT, R23, -126, PT ;  /* 0xc2fc00001700780b */ /* 0x000fc60003f8e000 */
[----:B------:R-:W2:Y:S03]  /*4040*/  MUFU.EX2 R35, R40 ;  /* 0x0000002800237308 */ /* 0x000ea60000000800 */
[----:B------:R-:W-:-:S05]  /*4050*/  @!P2 FMUL R27, R27, 0.5 ;  /* 0x3f0000001b1ba820 */ /* 0x000fca0000400000 */
[----:B------:R3:W4:Y:S01]  /*4060*/  MUFU.EX2 R38, R26 ;  /* 0x0000001a00267308 */ /* 0x0007220000000800 */
[----:B-1----:R-:W-:Y:S01]  /*4070*/  @!P5 FMUL R41, R41, R41 ;  /* 0x000000292929d220 */ /* 0x002fe20000400000 */
[----:B------:R-:W-:Y:S01]  /*4080*/  FSETP.GEU.AND P5, PT, R44, -126, PT ;  /* 0xc2fc00002c00780b */ /* 0x000fe20003fae000 */
[----:B------:R-:W-:-:S05]  /*4090*/  @!P4 FMUL R23, R23, 0.5 ;  /* 0x3f0000001717c820 */ /* 0x000fca0000400000 */
[----:B------:R-:W1:Y:S01]  /*40a0*/  MUFU.EX2 R39, R27 ;  /* 0x0000001b00277308 */ /* 0x000e620000000800 */
[----:B--2---:R-:W-:Y:S01]  /*40b0*/  @!P6 FMUL R35, R35, R35 ;  /* 0x000000232323e220 */ /* 0x004fe20000400000 */
[----:B------:R-:W-:Y:S01]  /*40c0*/  FSETP.GEU.AND P6, PT, R42, -126, PT ;  /* 0xc2fc00002a00780b */ /* 0x000fe20003fce000 */
[----:B---3--:R-:W-:-:S04]  /*40d0*/  FADD R26, R36, R21 ;  /* 0x00000015241a7221 */ /* 0x008fc80000000000 */
[----:B------:R-:W-:Y:S01]  /*40e0*/  @!P5 FMUL R44, R44, 0.5 ;  /* 0x3f0000002c2cd820 */ /* 0x000fe20000400000 */
[----:B------:R2:W3:Y:S01]  /*40f0*/  MUFU.EX2 R40, R23 ;  /* 0x0000001700287308 */ /* 0x0004e20000000800 */
[----:B----4-:R-:W-:Y:S01]  /*4100*/  @!P3 FMUL R38, R38, R38 ;  /* 0x000000262626b220 */ /* 0x010fe20000400000 */
[----:B------:R-:W-:Y:S01]  /*4110*/  FSETP.GEU.AND P3, PT, R46, -126, PT ;  /* 0xc2fc00002e00780b */ /* 0x000fe20003f6e000 */
[----:B------:R-:W-:-:S04]  /*4120*/  FADD R26, R13, R26 ;  /* 0x0000001a0d1a7221 */ /* 0x000fc80000000000 */
[----:B------:R-:W-:Y:S01]  /*4130*/  @!P6 FMUL R42, R42, 0.5 ;  /* 0x3f0000002a2ae820 */ /* 0x000fe20000400000 */
[----:B------:R-:W4:Y:S01]  /*4140*/  MUFU.EX2 R44, R44 ;  /* 0x0000002c002c7308 */ /* 0x000f220000000800 */
[----:B-1----:R-:W-:Y:S01]  /*4150*/  @!P2 FMUL R39, R39, R39 ;  /* 0x000000272727a220 */ /* 0x002fe20000400000 */
[----:B------:R-:W-:Y:S01]  /*4160*/  FSETP.GEU.AND P2, PT, R47, -126, PT ;  /* 0xc2fc00002f00780b */ /* 0x000fe20003f4e000 */
[----:B--2---:R-:W-:-:S04]  /*4170*/  FADD R23, R37, R18 ;  /* 0x0000001225177221 */ /* 0x004fc80000000000 */
[----:B------:R-:W-:Y:S01]  /*4180*/  @!P3 FMUL R46, R46, 0.5 ;  /* 0x3f0000002e2eb820 */ /* 0x000fe20000400000 */
[----:B------:R-:W1:Y:S01]  /*4190*/  MUFU.EX2 R43, R42 ;  /* 0x0000002a002b7308 */ /* 0x000e620000000800 */
[----:B---3--:R-:W-:Y:S01]  /*41a0*/  @!P4 FMUL R40, R40, R40 ;  /* 0x000000282828c220 */ /* 0x008fe20000400000 */
[----:B------:R-:W-:-:S05]  /*41b0*/  FSETP.GEU.AND P4, PT, R50, -126, PT ;  /* 0xc2fc00003200780b */ /* 0x000fca0003f8e000 */
[----:B------:R-:W-:Y:S01]  /*41c0*/  @!P2 FMUL R47, R47, 0.5 ;  /* 0x3f0000002f2fa820 */ /* 0x000fe20000400000 */
[----:B------:R2:W3:Y:S01]  /*41d0*/  MUFU.EX2 R45, R46 ;  /* 0x0000002e002d7308 */ /* 0x0004e20000000800 */
[----:B----4-:R-:W-:Y:S01]  /*41e0*/  @!P5 FMUL R44, R44, R44 ;  /* 0x0000002c2c2cd220 */ /* 0x010fe20000400000 */
[----:B------:R-:W-:-:S05]  /*41f0*/  FSETP.GEU.AND P5, PT, R54, -126, PT ;  /* 0xc2fc00003600780b */ /* 0x000fca0003fae000 */
[----:B------:R-:W-:Y:S01]  /*4200*/  @!P4 FMUL R50, R50, 0.5 ;  /* 0x3f0000003232c820 */ /* 0x000fe20000400000 */
[----:B------:R-:W4:Y:S01]  /*4210*/  MUFU.EX2 R42, R47 ;  /* 0x0000002f002a7308 */ /* 0x000f220000000800 */
[----:B-1----:R-:W-:Y:S01]  /*4220*/  @!P6 FMUL R43, R43, R43 ;  /* 0x0000002b2b2be220 */ /* 0x002fe20000400000 */
[----:B------:R-:W-:Y:S01]  /*4230*/  FSETP.GEU.AND P6, PT, R51, -126, PT ;  /* 0xc2fc00003300780b */ /* 0x000fe20003fce000 */
[----:B--2---:R-:W-:Y:S01]  /*4240*/  FMUL R46, R20, UR5 ;  /* 0x00000005142e7c20 */ /* 0x004fe20008400000 */
[----:B------:R-:W-:-:S03]  /*4250*/  FADD R20, R33, R12 ;  /* 0x0000000c21147221 */ /* 0x000fc60000000000 */
[----:B------:R-:W-:Y:S01]  /*4260*/  @!P5 FMUL R54, R54, 0.5 ;  /* 0x3f0000003636d820 */ /* 0x000fe20000400000 */
[----:B------:R-:W1:Y:S01]  /*4270*/  MUFU.EX2 R50, R50 ;  /* 0x0000003200327308 */ /* 0x000e620000000800 */
[----:B---3--:R-:W-:Y:S01]  /*4280*/  @!P3 FMUL R45, R45, R45 ;  /* 0x0000002d2d2db220 */ /* 0x008fe20000400000 */
[----:B------:R-:W-:Y:S01]  /*4290*/  FSETP.GEU.AND P3, PT, R22, -126, PT ;  /* 0xc2fc00001600780b */ /* 0x000fe20003f6e000 */
[----:B------:R-:W-:Y:S01]  /*42a0*/  FADD R27, R11, R20 ;  /* 0x000000140b1b7221 */ /* 0x000fe20000000000 */
[----:B------:R-:W-:Y:S01]  /*42b0*/  FADD R20, R29, R16 ;  /* 0x000000101d147221 */ /* 0x000fe20000000000 */
[----:B------:R-:W-:Y:S01]  /*42c0*/  FADD R11, R24, R15 ;  /* 0x0000000f180b7221 */ /* 0x000fe20000000000 */
[----:B------:R-:W-:Y:S01]  /*42d0*/  FADD R48, R34, R45 ;  /* 0x0000002d22307221 */ /* 0x000fe20000000000 */
[----:B------:R-:W-:Y:S01]  /*42e0*/  @!P6 FMUL R51, R51, 0.5 ;  /* 0x3f0000003333e820 */ /* 0x000fe20000400000 */
[----:B------:R-:W2:Y:S01]  /*42f0*/  MUFU.EX2 R54, R54 ;  /* 0x0000003600367308 */ /* 0x000ea20000000800 */
[----:B----4-:R-:W-:Y:S01]  /*4300*/  @!P2 FMUL R42, R42, R42 ;  /* 0x0000002a2a2aa220 */ /* 0x010fe20000400000 */
[----:B------:R-:W-:Y:S01]  /*4310*/  FSETP.GEU.AND P2, PT, R10, -126, PT ;  /* 0xc2fc00000a00780b */ /* 0x000fe20003f4e000 */
[----:B------:R-:W-:Y:S01]  /*4320*/  FADD R20, R20, R23 ;  /* 0x0000001714147221 */ /* 0x000fe20000000000 */
[----:B------:R-:W-:Y:S01]  /*4330*/  FADD R23, R31, R44 ;  /* 0x0000002c1f177221 */ /* 0x000fe20000000000 */
[----:B------:R-:W-:Y:S01]  /*4340*/  FADD R49, R35, R42 ;  /* 0x0000002a23317221 */ /* 0x000fe20000000000 */
[----:B------:R-:W-:Y:S01]  /*4350*/  F2FP.BF16.F32.PACK_AB R24, R25, R24 ;  /* 0x000000181918723e */ /* 0x000fe200000010ff */
[----:B------:R-:W-:Y:S01]  /*4360*/  @!P3 FMUL R22, R22, 0.5 ;  /* 0x3f0000001616b820 */ /* 0x000fe20000400000 */
[----:B------:R-:W3:Y:S01]  /*4370*/  MUFU.EX2 R51, R51 ;  /* 0x0000003300337308 */ /* 0x000ee20000000800 */
[----:B-1----:R-:W-:Y:S01]  /*4380*/  @!P4 FMUL R50, R50, R50 ;  /* 0x000000323232c220 */ /* 0x002fe20000400000 */
[----:B------:R-:W-:Y:S01]  /*4390*/  FSETP.GEU.AND P4, PT, R46, -126, PT ;  /* 0xc2fc00002e00780b */ /* 0x000fe20003f8e000 */
[----:B------:R-:W-:Y:S01]  /*43a0*/  FADD R20, R27, R20 ;  /* 0x000000141b147221 */ /* 0x000fe20000000000 */
[----:B------:R-:W-:Y:S01]  /*43b0*/  F2FP.BF16.F32.PACK_AB R25, R31, R30 ;  /* 0x0000001e1f19723e */ /* 0x000fe200000010ff */
[----:B------:R-:W-:Y:S01]  /*43c0*/  FADD R53, R41, R50 ;  /* 0x0000003229357221 */ /* 0x000fe20000000000 */
[----:B------:R-:W-:Y:S01]  /*43d0*/  F2FP.BF16.F32.PACK_AB R27, R35, R34 ;  /* 0x00000022231b723e */ /* 0x000fe200000010ff */
[----:B------:R-:W-:Y:S01]  /*43e0*/  @!P2 FMUL R10, R10, 0.5 ;  /* 0x3f0000000a0aa820 */ /* 0x000fe20000400000 */
[----:B------:R1:W4:Y:S01]  /*43f0*/  MUFU.EX2 R47, R22 ;  /* 0x00000016002f7308 */ /* 0x0003220000000800 */
[----:B--2---:R-:W-:Y:S01]  /*4400*/  @!P5 FMUL R54, R54, R54 ;  /* 0x000000363636d220 */ /* 0x004fe20000400000 */
[----:B------:R-:W-:-:S02]  /*4410*/  F2FP.BF16.F32.PACK_AB R31, R42, R45 ;  /* 0x0000002d2a1f723e */ /* 0x000fc400000010ff */
[----:B------:R-:W-:Y:S01]  /*4420*/  F2FP.BF16.F32.PACK_AB R34, R37, R36 ;  /* 0x000000242522723e */ /* 0x000fe200000010ff */
[----:B------:R-:W-:Y:S01]  /*4430*/  FADD R55, R39, R54 ;  /* 0x0000003627377221 */ /* 0x000fe20000000000 */
[----:B------:R-:W-:Y:S01]  /*4440*/  F2FP.BF16.F32.PACK_AB R35, R40, R39 ;  /* 0x000000272823723e */ /* 0x000fe200000010ff */
[----:B------:R-:W-:Y:S01]  /*4450*/  @!P4 FMUL R46, R46, 0.5 ;  /* 0x3f0000002e2ec820 */ /* 0x000fe20000400000 */
[----:B------:R-:W2:Y:S01]  /*4460*/  MUFU.EX2 R10, R10 ;  /* 0x0000000a000a7308 */ /* 0x000ea20000000800 */
[----:B-1----:R-:W-:Y:S01]  /*4470*/  FADD R22, R32, R19 ;  /* 0x0000001320167221 */ /* 0x002fe20000000000 */
[----:B---3--:R-:W-:Y:S01]  /*4480*/  @!P6 FMUL R51, R51, R51 ;  /* 0x000000333333e220 */ /* 0x008fe20000400000 */
[----:B------:R-:W-:Y:S01]  /*4490*/  FADD R55, R48, R55 ;  /* 0x0000003730377221 */ /* 0x000fe20000000000 */
[----:B------:R-:W-:Y:S01]  /*44a0*/  F2FP.BF16.F32.PACK_AB R32, R33, R32 ;  /* 0x000000202120723e */ /* 0x000fe200000010ff */
[----:B------:R-:W-:Y:S01]  /*44b0*/  FADD R11, R11, R22 ;  /* 0x000000160b0b7221 */ /* 0x000fe20000000000 */
[----:B------:R-:W-:Y:S01]  /*44c0*/  FADD R52, R38, R51 ;  /* 0x0000003326347221 */ /* 0x000fe20000000000 */
[----:B------:R-:W-:Y:S01]  /*44d0*/  FADD R22, R30, R43 ;  /* 0x0000002b1e167221 */ /* 0x000fe20000000000 */
[----:B------:R-:W1:Y:S01]  /*44e0*/  MUFU.EX2 R13, R46 ;  /* 0x0000002e000d7308 */ /* 0x000e620000000800 */
[----:B----4-:R-:W-:Y:S01]  /*44f0*/  @!P3 FMUL R47, R47, R47 ;  /* 0x0000002f2f2fb220 */ /* 0x010fe20000400000 */
[----:B------:R-:W-:Y:S01]  /*4500*/  FADD R11, R11, R26 ;  /* 0x0000001a0b0b7221 */ /* 0x000fe20000000000 */
[----:B------:R-:W-:Y:S01]  /*4510*/  FADD R23, R23, R52 ;  /* 0x0000003417177221 */ /* 0x000fe20000000000 */
[----:B------:R-:W-:Y:S01]  /*4520*/  FADD R22, R22, R53 ;  /* 0x0000003516167221 */ /* 0x000fe20000000000 */
[----:B------:R-:W-:Y:S01]  /*4530*/  FADD R112, R40, R47 ;  /* 0x0000002f28707221 */ /* 0x000fe20000000000 */
[----:B------:R-:W-:Y:S01]  /*4540*/  FADD R11, R11, R20 ;  /* 0x000000140b0b7221 */ /* 0x000fe20000000000 */
[----:B------:R-:W-:Y:S01]  /*4550*/  F2FP.BF16.F32.PACK_AB R26, R29, R28 ;  /* 0x0000001c1d1a723e */ /* 0x000fe200000010ff */
[----:B------:R-:W-:Y:S01]  /*4560*/  FADD R22, R22, R55 ;  /* 0x0000003716167221 */ /* 0x000fe20000000000 */
[----:B------:R-:W-:Y:S01]  /*4570*/  FADD R112, R49, R112 ;  /* 0x0000007031707221 */ /* 0x000fe20000000000 */
[----:B--2---:R-:W-:Y:S01]  /*4580*/  @!P2 FMUL R10, R10, R10 ;  /* 0x0000000a0a0aa220 */ /* 0x004fe20000400000 */
[----:B------:R-:W-:-:S02]  /*4590*/  F2FP.BF16.F32.PACK_AB R29, R44, R43 ;  /* 0x0000002b2c1d723e */ /* 0x000fc400000010ff */
[----:B------:R-:W-:Y:S01]  /*45a0*/  FADD R23, R23, R112 ;  /* 0x0000007017177221 */ /* 0x000fe20000000000 */
[----:B------:R-:W-:Y:S01]  /*45b0*/  FFMA R7, R10, R7, R11 ;  /* 0x000000070a077223 */ /* 0x000fe2000000000b */
[----:B------:R-:W-:Y:S01]  /*45c0*/  SHF.L.U32 R11, R3, 0x1f, RZ ;  /* 0x0000001f030b7819 */ /* 0x000fe200000006ff */
[-C--:B------:R-:W-:Y:S01]  /*45d0*/  FMUL R104, R104, R10.reuse ;  /* 0x0000000a68687220 */ /* 0x080fe20000400000 */
[----:B------:R-:W-:Y:S01]  /*45e0*/  FADD R22, R22, R23 ;  /* 0x0000001716167221 */ /* 0x000fe20000000000 */
[----:B-1----:R-:W-:Y:S01]  /*45f0*/  @!P4 FMUL R13, R13, R13 ;  /* 0x0000000d0d0dc220 */ /* 0x002fe20000400000 */
[----:B------:R1:W2:Y:S01]  /*4600*/  SYNCS.PHASECHK.TRANS64.TRYWAIT P2, [UR6+0x18800], R11 ;  /* 0x0188000bff0075a7 */ /* 0x0002a20008040146 */
[-C--:B------:R-:W-:Y:S01]  /*4610*/  FMUL R105, R105, R10.reuse ;  /* 0x0000000a69697220 */ /* 0x080fe20000400000 */
[----:B------:R-:W-:Y:S01]  /*4620*/  FMUL R108, R108, R10 ;  /* 0x0000000a6c6c7220 */ /* 0x000fe20000400000 */
[----:B------:R-:W-:Y:S01]  /*4630*/  FFMA R8, R13, R8, R22 ;  /* 0x000000080d087223 */ /* 0x000fe20000000016 */
[-C--:B------:R-:W-:Y:S01]  /*4640*/  FMUL R109, R109, R10.reuse ;  /* 0x0000000a6d6d7220 */ /* 0x080fe20000400000 */
        /* <DEDUP_REMOVED lines=23> */
[----:B------:R-:W-:Y:S01]  /*47c0*/  FMUL R61, R61, R10 ;  /* 0x0000000a3d3d7220 */ /* 0x000fe20000400000 */
        /* <DEDUP_REMOVED lines=28> */
[----:B------:R-:W-:-:S02]  /*4990*/  F2FP.BF16.F32.PACK_AB R33, R38, R41 ;  /* 0x000000292621723e */ /* 0x000fc400000010ff */
[----:B------:R-:W-:Y:S02]  /*49a0*/  F2FP.BF16.F32.PACK_AB R28, R14, R15 ;  /* 0x0000000f0e1c723e */ /* 0x000fe400000010ff */
[----:B------:R-:W-:Y:S02]  /*49b0*/  F2FP.BF16.F32.PACK_AB R30, R16, R17 ;  /* 0x00000011101e723e */ /* 0x000fe400000010ff */
[----:B------:R-:W-:Y:S02]  /*49c0*/  F2FP.BF16.F32.PACK_AB R44, R12, R19 ;  /* 0x000000130c2c723e */ /* 0x000fe400000010ff */
[----:B------:R-:W-:Y:S02]  /*49d0*/  F2FP.BF16.F32.PACK_AB R45, R51, R50 ;  /* 0x00000032332d723e */ /* 0x000fe400000010ff */
[----:B------:R-:W-:Y:S01]  /*49e0*/  F2FP.BF16.F32.PACK_AB R46, R18, R21 ;  /* 0x00000015122e723e */ /* 0x000fe200000010ff */
[----:B-12---:R-:W-:Y:S06]  /*49f0*/  @!P0 BRA `(.L_x_27) ;  /* 0x0000000000048947 */ /* 0x006fec0003800000 */
[----:B------:R-:W-:Y:S01]  /*4a00*/  BPT.TRAP 0x1 ;  /* 0x000000040000795c */ /* 0x000fe20000300000 */
.L_x_27:
[----:B------:R-:W-:Y:S05]  /*4a10*/  @P2 BRA `(.L_x_28) ;  /* 0x0000000000082947 */ /* 0x000fea0003800000 */
[----:B------:R-:W1:Y:S02]  /*4a20*/  SYNCS.PHASECHK.TRANS64.TRYWAIT P2, [UR6+0x18800], R11 ;  /* 0x0188000bff0075a7 */ /* 0x000e640008040146 */
[----:B-1----:R-:W-:Y:S05]  /*4a30*/  @!P2 BRA `(.L_x_29) ;  /* 0x0000007000a8a947 */ /* 0x002fea0003800000 */
.L_x_28:
[----:B------:R-:W-:Y:S01]  /*4a40*/  UIMAD UR6, UR4, 0x380, UR40 ;  /* 0x00000380040678a4 */ /* 0x000fe2000f8e0228 */
[----:B------:R-:W-:Y:S01]  /*4a50*/  WARPGROUP.ARRIVE ;  /* 0x00000000000079c5 */ /* 0x000fe20000000000 */
[----:B------:R-:W-:Y:S01]  /*4a60*/  UMOV UR7, 0xc0000010 ;  /* 0xc000001000077882 */ /* 0x000fe20000000000 */
[----:B------:R-:W-:Y:S01]  /*4a70*/  UMOV UR11, 0xc0000010 ;  /* 0xc0000010000b7882 */ /* 0x000fe20000000000 */
[----:B------:R-:W-:Y:S01]  /*4a80*/  UIADD3 UR10, UR6, 0x80, URZ ;  /* 0x00000080060a7890 */ /* 0x000fe2000fffe03f */
[----:B------:R-:W-:Y:S01]  /*4a90*/  F2FP.BF16.F32.PACK_AB R47, R47, R54 ;  /* 0x000000362f2f723e */ /* 0x000fe200000010ff */
[----:B------:R-:W-:Y:S01]  /*4aa0*/  UIADD3 UR14, UR6, 0x100, URZ ;  /* 0x00000100060e7890 */ /* 0x000fe2000fffe03f */
[----:B------:R-:W-:Y:S02]  /*4ab0*/  UMOV UR15, 0xc0000010 ;  /* 0xc0000010000f7882 */ /* 0x000fe40000000000 */
[----:B------:R-:W-:Y:S01]  /*4ac0*/  HGMMA.64x16x16.F32.BF16 R104, R24, gdesc[UR4].tnspB, R104, gsb0 ;  /* 0x4020000418687df0 */ /* 0x000fe20008001868 */
[----:B------:R-:W-:Y:S01]  /*4ad0*/  UIADD3 UR18, UR6, 0x180, URZ ;  /* 0x0000018006127890 */ /* 0x000fe2000fffe03f */
[----:B------:R-:W-:Y:S01]  /*4ae0*/  UMOV UR19, 0xc0000010 ;  /* 0xc000001000137882 */ /* 0x000fe20000000000 */
[----:B------:R-:W-:Y:S01]  /*4af0*/  UIADD3 UR22, UR6, 0x200, URZ ;  /* 0x0000020006167890 */ /* 0x000fe2000fffe03f */
[----:B------:R-:W-:Y:S01]  /*4b00*/  UMOV UR23, 0xc0000010 ;  /* 0xc000001000177882 */ /* 0x000fe20000000000 */
[----:B------:R-:W-:Y:S01]  /*4b10*/  UMOV UR7, 0xc0000010 ;  /* 0xc000001000077882 */ /* 0x000fe20000000000 */
[----:B------:R-:W-:-:S02]  /*4b20*/  WARPGROUP.DEPBAR.LE gsb0, 0x0 ;  /* 0x00008000000079c5 */ /* 0x000fc40000010000 */
        /* <DEDUP_REMOVED lines=109> */
[----:B------:R-:W-:Y:S01]  /*5200*/  UIADD3 UR6, UR6, 0x360, URZ ;  /* 0x0000036006067890 */ /* 0x000fe2000fffe03f */
        /* <DEDUP_REMOVED lines=18> */
.L_x_30:
[----:B------:R-:W-:-:S04]  /*5330*/  ULEA UR6, UR43, UR36, 0x3 ;  /* 0x000000242b067291 */ /* 0x000fc8000f8e183f */
[----:B------:R-:W-:-:S04]  /*5340*/  UIADD3 UR6, UR6, 0x18828, URZ ;  /* 0x0001882806067890 */ /* 0x000fc8000fffe03f */
[----:B------:R-:W-:-:S09]  /*5350*/  UPRMT UR6, URZ, 0x654, UR6 ;  /* 0x000006543f067896 */ /* 0x000fd20008000006 */
[----:B------:R-:W-:Y:S01]  /*5360*/  SYNCS.ARRIVE.TRANS64.RED.A1T0 RZ, [UR6], RZ ;  /* 0x000000ffffff79a7 */ /* 0x000fe20008100406 */
[----:B------:R-:W-:Y:S05]  /*5370*/  @P1 BRA `(.L_x_31) ;  /* 0x0000000000041947 */ /* 0x000fea0003800000 */
[----:B------:R-:W-:Y:S01]  /*5380*/  BPT.TRAP 0x1 ;  /* 0x000000040000795c */ /* 0x000fe20000300000 */
.L_x_31:
[----:B------:R-:W-:-:S04]  /*5390*/  UIADD3 UR43, UR43, 0x1, URZ ;  /* 0x000000012b2b7890 */ /* 0x000fc8000fffe03f */
[----:B------:R-:W-:-:S04]  /*53a0*/  UISETP.NE.AND UP0, UPT, UR43, 0x5, UPT ;  /* 0x000000052b00788c */ /* 0x000fc8000bf05270 */
[----:B------:R-:W-:Y:S01]  /*53b0*/  USEL UR43, UR43, URZ, UP0 ;  /* 0x0000003f2b2b7287 */ /* 0x000fe20008000000 */
[----:B------:R-:W-:Y:S11]  /*53c0*/  @!P0 BRA `(.L_x_32) ;  /* 0x0000000000048947 */ /* 0x000ff60003800000 */
[----:B------:R-:W-:Y:S01]  /*53d0*/  BPT.TRAP 0x1 ;  /* 0x000000040000795c */ /* 0x000fe20000300000 */
.L_x_32:
[----:B------:R-:W-:-:S04]  /*53e0*/  ULEA UR6, UR43, UR36, 0x3 ;  /* 0x000000242b067291 */ /* 0x000fc8000f8e183f */
[----:B------:R-:W-:-:S04]  /*53f0*/  UIADD3 UR6, UR6, 0x18828, URZ ;  /* 0x0001882806067890 */ /* 0x000fc8000fffe03f */
[----:B------:R-:W-:-:S09]  /*5400*/  UPRMT UR6, URZ, 0x654, UR6 ;  /* 0x000006543f067896 */ /* 0x000fd20008000006 */
[----:B------:R-:W-:Y:S01]  /*5410*/  SYNCS.ARRIVE.TRANS64.RED.A1T0 RZ, [UR6], RZ ;  /* 0x000000ffffff79a7 */ /* 0x000fe20008100406 */
[----:B------:R-:W-:Y:S05]  /*5420*/  @P1 BRA `(.L_x_33) ;  /* 0x0000000000041947 */ /* 0x000fea0003800000 */
[----:B------:R-:W-:Y:S01]  /*5430*/  BPT.TRAP 0x1 ;  /* 0x000000040000795c */ /* 0x000fe20000300000 */
.L_x_33:
[----:B------:R-:W-:Y:S01]  /*5440*/  UIADD3 UR4, UR4, 0x1, URZ ;  /* 0x0000000104047890 */ /* 0x000fe2000fffe03f */
[----:B------:R-:W-:Y:S01]  /*5450*/  ISETP.GT.AND P2, PT, R9, 0x1, PT ;  /* 0x000000010900780c */ /* 0x000fe20003f44270 */
[----:B------:R-:W-:Y:S01]  /*5460*/  UIADD3 UR43, UR43, 0x1, URZ ;  /* 0x000000012b2b7890 */ /* 0x000fe2000fffe03f */
[----:B------:R-:W-:Y:S01]  /*5470*/  IADD3 R5, R5, 0x40, RZ ;  /* 0x0000004005057810 */ /* 0x000fe20007ffe0ff */
[----:B------:R-:W-:Y:S01]  /*5480*/  UISETP.NE.AND UP2, UPT, UR4, 0x5, UPT ;  /* 0x000000050400788c */ /* 0x000fe2000bf45270 */
[----:B-1----:R-:W-:Y:S01]  /*5490*/  VIADD R10, R9, 0xffffffff ;  /* 0xffffffff090a7836 */ /* 0x002fe20000000000 */
[----:B------:R-:W-:Y:S01]  /*54a0*/  UISETP.NE.AND UP0, UPT, UR43, 0x5, UPT ;  /* 0x000000052b00788c */ /* 0x000fe2000bf05270 */
[----:B------:R-:W-:Y:S01]  /*54b0*/  MOV R11, R4 ;  /* 0x00000004000b7202 */ /* 0x000fe20000000f00 */
[----:B------:R-:W-:Y:S01]  /*54c0*/  USEL UR6, URZ, 0x1, UP2 ;  /* 0x000000013f067887 */ /* 0x000fe20009000000 */
[----:B------:R-:W-:Y:S01]  /*54d0*/  MOV R13, R6 ;  /* 0x00000006000d7202 */ /* 0x000fe20000000f00 */
[----:B------:R-:W-:-:S02]  /*54e0*/  USEL UR43, UR43, URZ, UP0 ;  /* 0x0000003f2b2b7287 */ /* 0x000fc40008000000 */
[----:B------:R-:W-:Y:S02]  /*54f0*/  USEL UR41, UR4, URZ, UP2 ;  /* 0x0000003f04297287 */ /* 0x000fe40009000000 */
[----:B------:R-:W-:Y:S01]  /*5500*/  LOP3.LUT R12, R3, UR6, RZ, 0x3c, !PT ;  /* 0x00000006030c7c12 */ /* 0x000fe2000f8e3cff */
[----:B------:R-:W-:Y:S09]  /*5510*/  @P2 BRA `(.L_x_34) ;  /* 0xffffffdc005c2947 */ /* 0x000ff2000383ffff */
.L_x_23:
[----:B------:R-:W-:-:S13]  /*5520*/  ISETP.GE.AND P2, PT, R9, RZ, PT ;  /* 0x000000ff0900720c */ /* 0x000fda0003f46270 */
[----:B------:R-:W-:Y:S05]  /*5530*/  @!P2 BRA `(.L_x_35) ;  /* 0x00000028000ca947 */ /* 0x000fea0003800000 */
[----:B------:R-:W-:Y:S01]  /*5540*/  VIADD R9, R9, 0x1 ;  /* 0x0000000109097836 */ /* 0x000fe20000000000 */
[----:B------:R-:W-:Y:S01]  /*5550*/  MOV R11, R4 ;  /* 0x00000004000b7202 */ /* 0x000fe20000000f00 */
[----:B------:R-:W-:Y:S01]  /*5560*/  ULDC UR22, c[0x0][0x604] ;  /* 0x0001810000167ab9 */ /* 0x000fe20000000800 */
[----:B------:R-:W-:-:S07]  /*5570*/  MOV R10, R6 ;  /* 0x00000006000a7202 */ /* 0x000fce0000000f00 */
.L_x_46:
[----:B------:R-:W-:Y:S05]  /*5580*/  @!P0 BRA `(.L_x_36) ;  /* 0x0000000000048947 */ /* 0x000fea0003800000 */
[----:B------:R-:W-:Y:S01]  /*5590*/  BPT.TRAP 0x1 ;  /* 0x000000040000795c */ /* 0x000fe20000300000 */
.L_x_36:
[----:B------:R-:W-:Y:S01]  /*55a0*/  ULEA UR4, UR41, UR36, 0x3 ;  /* 0x0000002429047291 */ /* 0x000fe2000f8e183f */
[----:B------:R-:W-:-:S08]  /*55b0*/  SHF.L.U32 R3, R12, 0x1f, RZ ;  /* 0x0000001f0c037819 */ /* 0x000fd000000006ff */
[----:B------:R-:W1:Y:S02]  /*55c0*/  SYNCS.PHASECHK.TRANS64.TRYWAIT P2, [UR4+0x18800], R3 ;  /* 0x01880003ff0075a7 */ /* 0x000e640008040144 */
[----:B-1----:R-:W-:Y:S05]  /*55d0*/  @!P2 BRA `(.L_x_37) ;  /* 0x0000006400d8a947 */ /* 0x002fea0003800000 */
.L_x_116:
[----:B------:R-:W-:Y:S01]  /*55e0*/  UIMAD UR18, UR41, 0x380, UR42 ;  /* 0x00000380291278a4 */ /* 0x000fe2000f8e022a */
[----:B------:R-:W-:Y:S01]  /*55f0*/  WARPGROUP.ARRIVE ;  /* 0x00000000000079c5 */ /* 0x000fe20000000000 */
[----:B------:R-:W-:Y:S01]  /*5600*/  UMOV UR4, UR20 ;  /* 0x0000001400047c82 */ /* 0x000fe20008000000 */
[----:B------:R-:W-:Y:S01]  /*5610*/  UMOV UR5, UR21 ;  /* 0x0000001500057c82 */ /* 0x000fe20008000000 */
[----:B------:R-:W-:Y:S01]  /*5620*/  UMOV UR7, 0xc0000010 ;  /* 0xc000001000077882 */ /* 0x000fe20000000000 */
[----:B------:R-:W-:Y:S02]  /*5630*/  UIADD3 UR10, UR18, 0x200, URZ ;  /* 0x00000200120a7890 */ /* 0x000fe4000fffe03f */
[----:B------:R-:W-:Y:S01]  /*5640*/  UMOV UR6, UR18 ;  /* 0x0000001200067c82 */ /* 0x000fe20008000000 */
[----:B------:R-:W-:Y:S01]  /*5650*/  UMOV UR11, 0xc0000010 ;  /* 0xc0000010000b7882 */ /* 0x000fe20000000000 */
[----:B------:R-:W-:Y:S01]  /*5660*/  HGMMA.64x64x16.F32.BF16 R24, gdesc[UR4], RZ, !UPT, gsb0 ;  /* 0x00e00000041879f0 */ /* 0x000fe2000c0018ff */
[----:B------:R-:W-:Y:S01]  /*5670*/  UIADD3 UR6, UR18, 0x80, URZ ;  /* 0x0000008012067890 */ /* 0x000fe2000fffe03f */
[----:B------:R-:W-:Y:S01]  /*5680*/  UMOV UR4, UR24 ;  /* 0x0000001800047c82 */ /* 0x000fe20008000000 */
[----:B------:R-:W-:Y:S01]  /*5690*/  UMOV UR5, UR25 ;  /* 0x0000001900057c82 */ /* 0x000fe20008000000 */
[----:B------:R-:W-:Y:S01]  /*56a0*/  UMOV UR7, 0xc0000010 ;  /* 0xc000001000077882 */ /* 0x000fe20000000000 */
[----:B------:R-:W-:Y:S01]  /*56b0*/  UIADD3 UR14, UR18, 0x280, URZ ;  /* 0x00000280120e7890 */ /* 0x000fe2000fffe03f */
[----:B------:R-:W-:Y:S01]  /*56c0*/  UMOV UR15, 0xc0000010 ;  /* 0xc0000010000f7882 */ /* 0x000fe20000000000 */
[----:B------:R-:W-:Y:S01]  /*56d0*/  UMOV UR19, 0xc0000010 ;  /* 0xc000001000137882 */ /* 0x000fe20000000000 */
[----:B------:R-:W-:-:S02]  /*56e0*/  WARPGROUP.DEPBAR.LE gsb0, 0x0 ;  /* 0x00008000000079c5 */ /* 0x000fc40000010000 */
[----:B------:R-:W-:-:S06]  /*56f0*/  WARPGROUP.ARRIVE ;  /* 0x00000000000079c5 */ /* 0x000fcc0000000000 */
[----:B------:R-:W-:Y:S01]  /*5700*/  HGMMA.64x64x16.F32.BF16 R24, gdesc[UR4], R24, gsb0 ;  /* 0x00e00000041879f0 */ /* 0x000fe20008001818 */
[----:B------:R-:W-:Y:S01]  /*5710*/  UIADD3 UR6, UR18, 0x100, URZ ;  /* 0x0000010012067890 */ /* 0x000fe2000fffe03f */
[----:B------:R-:W-:Y:S01]  /*5720*/  UMOV UR4, UR28 ;  /* 0x0000001c00047c82 */ /* 0x000fe20008000000 */
[----:B------:R-:W-:Y:S01]  /*5730*/  UMOV UR5, UR29 ;  /* 0x0000001d00057c82 */ /* 0x000fe20008000000 */
[----:B------:R-:W-:Y:S01]  /*5740*/  UMOV UR7, 0xc0000010 ;  /* 0xc000001000077882 */ /* 0x000fe20000000000 */
[----:B------:R-:W-:Y:S02]  /*5750*/  WARPGROUP.DEPBAR.LE gsb0, 0x0 ;  /* 0x00008000000079c5 */ /* 0x000fe40000010000 */
[----:B------:R-:W-:-:S06]  /*5760*/  WARPGROUP.ARRIVE ;  /* 0x00000000000079c5 */ /* 0x000fcc0000000000 */
[----:B------:R-:W-:Y:S01]  /*5770*/  HGMMA.64x64x16.F32.BF16 R24, gdesc[UR4], R24, gsb0 ;  /* 0x00e00000041879f0 */ /* 0x000fe20008001818 */
[----:B------:R-:W-:Y:S01]  /*5780*/  UIADD3 UR6, UR18, 0x180, URZ ;  /* 0x0000018012067890 */ /* 0x000fe2000fffe03f */
[----:B------:R-:W-:Y:S01]  /*5790*/  UMOV UR4, UR32 ;  /* 0x0000002000047c82 */ /* 0x000fe20008000000 */
[----:B------:R-:W-:Y:S01]  /*57a0*/  UMOV UR5, UR33 ;  /* 0x0000002100057c82 */ /* 0x000fe20008000000 */
[----:B------:R-:W-:Y:S01]  /*57b0*/  UMOV UR7, 0xc0000010 ;  /* 0xc000001000077882 */ /* 0x000fe20000000000 */
[----:B------:R-:W-:Y:S01]  /*57c0*/  UIADD3 UR18, UR18, 0x300, URZ ;  /* 0x0000030012127890 */ /* 0x000fe2000fffe03f */
[----:B------:R-:W-:Y:S02]  /*57d0*/  WARPGROUP.DEPBAR.LE gsb0, 0x0 ;  /* 0x00008000000079c5 */ /* 0x000fe40000010000 */
[----:B------:R-:W-:-:S06]  /*57e0*/  WARPGROUP.ARRIVE ;  /* 0x00000000000079c5 */ /* 0x000fcc0000000000 */
[----:B------:R-:W-:Y:S01]  /*57f0*/  HGMMA.64x64x16.F32.BF16 R24, gdesc[UR4], R24, gsb0 ;  /* 0x00e00000041879f0 */ /* 0x000fe20008001818 */
        /* <DEDUP_REMOVED lines=17> */
.L_x_38:
[C---:B------:R-:W-:Y:S01]  /*5910*/  VIADD R13, R5.reuse, 0x1 ;  /* 0x00000001050d7836 */ /* 0x040fe20000000000 */
[C---:B------:R-:W-:Y:S01]  /*5920*/  ISETP.GE.AND P2, PT, R0.reuse, R5, PT ;  /* 0x000000050000720c */ /* 0x040fe20003f46270 */
[C---:B------:R-:W-:Y:S01]  /*5930*/  VIADD R19, R5.reuse, 0x10 ;  /* 0x0000001005137836 */ /* 0x040fe20000000000 */
[C---:B------:R-:W-:Y:S01]  /*5940*/  IADD3 R15, R5.reuse, 0x8, RZ ;  /* 0x00000008050f7810 */ /* 0x040fe20007ffe0ff */
[C---:B------:R-:W-:Y:S01]  /*5950*/  VIADD R113, R5.reuse, 0x19 ;  /* 0x0000001905717836 */ /* 0x040fe20000000000 */
[----:B------:R-:W-:Y:S01]  /*5960*/  ISETP.GE.AND P3, PT, R0, R13, PT ;  /* 0x0000000d0000720c */ /* 0x000fe20003f66270 */
[C---:B------:R-:W-:Y:S01]  /*5970*/  VIADD R125, R5.reuse, 0x31 ;  /* 0x00000031057d7836 */ /* 0x040fe20000000000 */
[----:B------:R-:W-:Y:S01]  /*5980*/  FSEL R24, R24, -INF , P2 ;  /* 0xff80000018187808 */ /* 0x000fe20001000000 */
[----:B------:R-:W-:Y:S01]  /*5990*/  ULEA UR5, UR4, UR36, 0x3 ;  /* 0x0000002404057291 */ /* 0x000fe2000f8e183f */
[----:B------:R-:W-:Y:S02]  /*59a0*/  IADD3 R17, R5, 0x9, RZ ;  /* 0x0000000905117810 */ /* 0x000fe40007ffe0ff */
[----:B------:R-:W-:-:S02]  /*59b0*/  ISETP.GE.AND P2, PT, R0, R15, PT ;  /* 0x0000000f0000720c */ /* 0x000fc40003f46270 */
[----:B------:R-:W-:Y:S02]  /*59c0*/  FSEL R25, R25, -INF , P3 ;  /* 0xff80000019197808 */ /* 0x000fe40001800000 */
[----:B------:R-:W-:Y:S02]  /*59d0*/  FMNMX R4, R24, R11, !PT ;  /* 0x0000000b18047209 */ /* 0x000fe40007800000 */
[----:B------:R-:W-:Y:S02]  /*59e0*/  ISETP.GE.AND P3, PT, R0, R17, PT ;  /* 0x000000110000720c */ /* 0x000fe40003f66270 */
[----:B------:R-:W-:Y:S02]  /*59f0*/  FSEL R28, R28, -INF , P2 ;  /* 0xff8000001c1c7808 */ /* 0x000fe40001000000 */
[----:B------:R-:W-:Y:S02]  /*5a00*/  FMNMX R23, R25, R4, !PT ;  /* 0x0000000419177209 */ /* 0x000fe40007800000 */
[----:B------:R-:W-:-:S02]  /*5a10*/  IADD3 R21, R5, 0x11, RZ ;  /* 0x0000001105157810 */ /* 0x000fc40007ffe0ff */
[----:B------:R-:W-:Y:S02]  /*5a20*/  ISETP.GE.AND P2, PT, R0, R19, PT ;  /* 0x000000130000720c */ /* 0x000fe40003f46270 */
[----:B------:R-:W-:Y:S02]  /*5a30*/  FSEL R29, R29, -INF , P3 ;  /* 0xff8000001d1d7808 */ /* 0x000fe40001800000 */
[----:B------:R-:W-:Y:S02]  /*5a40*/  FMNMX R4, R28, R23, !PT ;  /* 0x000000171c047209 */ /* 0x000fe40007800000 */
[----:B------:R-:W-:Y:S02]  /*5a50*/  IADD3 R23, R5, 0x18, RZ ;  /* 0x0000001805177810 */ /* 0x000fe40007ffe0ff */
[----:B------:R-:W-:Y:S02]  /*5a60*/  ISETP.GE.AND P3, PT, R0, R21, PT ;  /* 0x000000150000720c */ /* 0x000fe40003f66270 */
[----:B------:R-:W-:-:S02]  /*5a70*/  FSEL R32, R32, -INF , P2 ;  /* 0xff80000020207808 */ /* 0x000fc40001000000 */
[----:B------:R-:W-:Y:S02]  /*5a80*/  FMNMX R115, R29, R4, !PT ;  /* 0x000000041d737209 */ /* 0x000fe40007800000 */
[----:B------:R-:W-:Y:S02]  /*5a90*/  ISETP.GE.AND P2, PT, R0, R23, PT ;  /* 0x000000170000720c */ /* 0x000fe40003f46270 */
[----:B------:R-:W-:Y:S02]  /*5aa0*/  FSEL R33, R33, -INF , P3 ;  /* 0xff80000021217808 */ /* 0x000fe40001800000 */
[----:B------:R-:W-:Y:S02]  /*5ab0*/  FMNMX R4, R32, R115, !PT ;  /* 0x0000007320047209 */ /* 0x000fe40007800000 */
[----:B------:R-:W-:Y:S02]  /*5ac0*/  IADD3 R115, R5, 0x20, RZ ;  /* 0x0000002005737810 */ /* 0x000fe40007ffe0ff */
[----:B------:R-:W-:-:S02]  /*5ad0*/  ISETP.GE.AND P3, PT, R0, R113, PT ;  /* 0x000000710000720c */ /* 0x000fc40003f66270 */
[----:B------:R-:W-:Y:S02]  /*5ae0*/  FSEL R36, R36, -INF , P2 ;  /* 0xff80000024247808 */ /* 0x000fe40001000000 */
[----:B------:R-:W-:Y:S02]  /*5af0*/  FMNMX R119, R33, R4, !PT ;  /* 0x0000000421777209 */ /* 0x000fe40007800000 */
[----:B------:R-:W-:Y:S02]  /*5b00*/  IADD3 R117, R5, 0x21, RZ ;  /* 0x0000002105757810 */ /* 0x000fe40007ffe0ff */
[----:B------:R-:W-:Y:S02]  /*5b10*/  ISETP.GE.AND P2, PT, R0, R115, PT ;  /* 0x000000730000720c */ /* 0x000fe40003f46270 */
[----:B------:R-:W-:Y:S02]  /*5b20*/  FSEL R37, R37, -INF , P3 ;  /* 0xff80000025257808 */ /* 0x000fe40001800000 */
[----:B------:R-:W-:Y:S01]  /*5b30*/  FMNMX R4, R36, R119, !PT ;  /* 0x0000007724047209 */ /* 0x000fe20007800000 */
[----:B------:R-:W-:Y:S01]  /*5b40*/  VIADD R119, R5, 0x28 ;  /* 0x0000002805777836 */ /* 0x000fe20000000000 */
[----:B------:R-:W-:-:S02]  /*5b50*/  ISETP.GE.AND P3, PT, R0, R117, PT ;  /* 0x000000750000720c */ /* 0x000fc40003f66270 */
[----:B------:R-:W-:Y:S02]  /*5b60*/  FSEL R40, R40, -INF , P2 ;  /* 0xff80000028287808 */ /* 0x000fe40001000000 */
[----:B------:R-:W-:Y:S02]  /*5b70*/  FMNMX R123, R37, R4, !PT ;  /* 0x00000004257b7209 */ /* 0x000fe40007800000 */
[----:B------:R-:W-:Y:S02]  /*5b80*/  IADD3 R121, R5, 0x29, RZ ;  /* 0x0000002905797810 */ /* 0x000fe40007ffe0ff */
[----:B------:R-:W-:Y:S02]  /*5b90*/  ISETP.GE.AND P2, PT, R0, R119, PT ;  /* 0x000000770000720c */ /* 0x000fe40003f46270 */
[----:B------:R-:W-:Y:S02]  /*5ba0*/  FSEL R41, R41, -INF , P3 ;  /* 0xff80000029297808 */ /* 0x000fe40001800000 */
[----:B------:R-:W-:-:S02]  /*5bb0*/  FMNMX R4, R40, R123, !PT ;  /* 0x0000007b28047209 */ /* 0x000fc40007800000 */
[----:B------:R-:W-:Y:S02]  /*5bc0*/  IADD3 R123, R5, 0x30, RZ ;  /* 0x00000030057b7810 */ /* 0x000fe40007ffe0ff */
[----:B------:R-:W-:Y:S02]  /*5bd0*/  ISETP.GE.AND P3, PT, R0, R121, PT ;  /* 0x000000790000720c */ /* 0x000fe40003f66270 */
[----:B------:R-:W-:Y:S02]  /*5be0*/  FSEL R44, R44, -INF , P2 ;  /* 0xff8000002c2c7808 */ /* 0x000fe40001000000 */
[----:B------:R-:W-:Y:S02]  /*5bf0*/  FMNMX R127, R41, R4, !PT ;  /* 0x00000004297f7209 */ /* 0x000fe40007800000 */
[----:B------:R-:W-:Y:S02]  /*5c00*/  ISETP.GE.AND P2, PT, R0, R123, PT ;  /* 0x0000007b0000720c */ /* 0x000fe40003f46270 */
[----:B------:R-:W-:-:S02]  /*5c10*/  FSEL R45, R45, -INF , P3 ;  /* 0xff8000002d2d7808 */ /* 0x000fc40001800000 */
[----:B------:R-:W-:Y:S02]  /*5c20*/  FMNMX R4, R44, R127, !PT ;  /* 0x0000007f2c047209 */ /* 0x000fe40007800000 */
[----:B------:R-:W-:Y:S02]  /*5c30*/  IADD3 R127, R5, 0x38, RZ ;  /* 0x00000038057f7810 */ /* 0x000fe40007ffe0ff */
[----:B------:R-:W-:Y:S02]  /*5c40*/  ISETP.GE.AND P3, PT, R0, R125, PT ;  /* 0x0000007d0000720c */ /* 0x000fe40003f66270 */
[----:B------:R-:W-:Y:S02]  /*5c50*/  FSEL R48, R48, -INF , P2 ;  /* 0xff80000030307808 */ /* 0x000fe40001000000 */
[----:B------:R-:W-:Y:S02]  /*5c60*/  FMNMX R131, R45, R4, !PT ;  /* 0x000000042d837209 */ /* 0x000fe40007800000 */
[----:B------:R-:W-:-:S02]  /*5c70*/  IADD3 R129, R5, 0x39, RZ ;  /* 0x0000003905817810 */ /* 0x000fc40007ffe0ff */
[----:B------:R-:W-:Y:S02]  /*5c80*/  ISETP.GE.AND P2, PT, R0, R127, PT ;  /* 0x0000007f0000720c */ /* 0x000fe40003f46270 */
[----:B------:R-:W-:Y:S02]  /*5c90*/  FSEL R49, R49, -INF , P3 ;  /* 0xff80000031317808 */ /* 0x000fe40001800000 */
[----:B------:R-:W-:Y:S02]  /*5ca0*/  FMNMX R4, R48, R131, !PT ;  /* 0x0000008330047209 */ /* 0x000fe40007800000 */
[----:B------:R-:W-:Y:S02]  /*5cb0*/  ISETP.GE.AND P3, PT, R0, R129, PT ;  /* 0x000000810000720c */ /* 0x000fe40003f66270 */
[----:B------:R-:W-:Y:S02]  /*5cc0*/  FSEL R52, R52, -INF , P2 ;  /* 0xff80000034347808 */ /* 0x000fe40001000000 */
[----:B------:R-:W-:-:S02]  /*5cd0*/  FMNMX R131, R49, R4, !PT ;  /* 0x0000000431837209 */ /* 0x000fc40007800000 */
[----:B------:R-:W-:Y:S02]  /*5ce0*/  FSEL R53, R53, -INF , P3 ;  /* 0xff80000035357808 */ /* 0x000fe40001800000 */
[----:B------:R-:W-:Y:S02]  /*5cf0*/  FMNMX R4, R52, R131, !PT ;  /* 0x0000008334047209 */ /* 0x000fe40007800000 */
[C---:B------:R-:W-:Y:S02]  /*5d00*/  ISETP.GE.AND P2, PT, R2.reuse, R5, PT ;  /* 0x000000050200720c */ /* 0x040fe40003f46270 */
[----:B------:R-:W-:Y:S02]  /*5d10*/  FMNMX R4, R53, R4, !PT ;  /* 0x0000000435047209 */ /* 0x000fe40007800000 */
[----:B------:R-:W-:Y:S02]  /*5d20*/  ISETP.GE.AND P3, PT, R2, R13, PT ;  /* 0x0000000d0200720c */ /* 0x000fe40003f66270 */
[----:B------:R-:W-:Y:S01]  /*5d30*/  FSEL R13, R26, -INF , P2 ;  /* 0xff8000001a0d7808 */ /* 0x000fe20001000000 */
[----:B------:R-:W1:Y:S01]  /*5d40*/  SHFL.BFLY PT, R131, R4, 0x1, 0x1f ;  /* 0x0c201f0004837f89 */ /* 0x000e6200000e0000 */
[----:B------:R-:W-:-:S02]  /*5d50*/  ISETP.GE.AND P2, PT, R2, R15, PT ;  /* 0x0000000f0200720c */ /* 0x000fc40003f46270 */
[----:B------:R-:W-:Y:S02]  /*5d60*/  FSEL R27, R27, -INF , P3 ;  /* 0xff8000001b1b7808 */ /* 0x000fe40001800000 */
[----:B------:R-:W-:Y:S02]  /*5d70*/  FMNMX R12, R13, R10, !PT ;  /* 0x0000000a0d0c7209 */ /* 0x000fe40007800000 */
[----:B------:R-:W-:Y:S02]  /*5d80*/  ISETP.GE.AND P3, PT, R2, R17, PT ;  /* 0x000000110200720c */ /* 0x000fe40003f66270 */
[----:B------:R-:W-:Y:S02]  /*5d90*/  FSEL R30, R30, -INF , P2 ;  /* 0xff8000001e1e7808 */ /* 0x000fe40001000000 */
[----:B------:R-:W-:Y:S02]  /*5da0*/  FMNMX R15, R27, R12, !PT ;  /* 0x0000000c1b0f7209 */ /* 0x000fe40007800000 */
[----:B------:R-:W-:-:S02]  /*5db0*/  FSEL R31, R31, -INF , P3 ;  /* 0xff8000001f1f7808 */ /* 0x000fc40001800000 */
[C---:B------:R-:W-:Y:S02]  /*5dc0*/  ISETP.GE.AND P2, PT, R2.reuse, R19, PT ;  /* 0x000000130200720c */ /* 0x040fe40003f46270 */
[----:B------:R-:W-:Y:S02]  /*5dd0*/  ISETP.GE.AND P4, PT, R2, R21, PT ;  /* 0x000000150200720c */ /* 0x000fe40003f86270 */
[----:B------:R-:W-:Y:S02]  /*5de0*/  FSEL R34, R34, -INF , P2 ;  /* 0xff80000022227808 */ /* 0x000fe40001000000 */
[----:B------:R-:W-:Y:S02]  /*5df0*/  ISETP.GE.AND P3, PT, R2, R23, PT ;  /* 0x000000170200720c */ /* 0x000fe40003f66270 */
[----:B------:R-:W-:Y:S02]  /*5e00*/  FSEL R35, R35, -INF , P4 ;  /* 0xff80000023237808 */ /* 0x000fe40002000000 */
[----:B-1----:R-:W-:-:S02]  /*5e10*/  FMNMX R131, R4, R131, !PT ;  /* 0x0000008304837209 */ /* 0x002fc40007800000 */
[----:B------:R-:W-:Y:S02]  /*5e20*/  FMNMX R4, R30, R15, !PT ;  /* 0x0000000f1e047209 */ /* 0x000fe40007800000 */
[----:B------:R-:W-:Y:S01]  /*5e30*/  ISETP.GE.AND P2, PT, R2, R113, PT ;  /* 0x000000710200720c */ /* 0x000fe20003f46270 */
[----:B------:R-:W1:Y:S01]  /*5e40*/  SHFL.BFLY PT, R6, R131, 0x2, 0x1f ;  /* 0x0c401f0083067f89 */ /* 0x000e6200000e0000 */
[----:B------:R-:W-:Y:S02]  /*5e50*/  FMNMX R15, R31, R4, !PT ;  /* 0x000000041f0f7209 */ /* 0x000fe40007800000 */
[----:B------:R-:W-:Y:S02]  /*5e60*/  FSEL R38, R38, -INF , P3 ;  /* 0xff80000026267808 */ /* 0x000fe40001800000 */
[----:B------:R-:W-:Y:S02]  /*5e70*/  ISETP.GE.AND P4, PT, R2, R115, PT ;  /* 0x000000730200720c */ /* 0x000fe40003f86270 */
[----:B------:R-:W-:-:S02]  /*5e80*/  FSEL R39, R39, -INF , P2 ;  /* 0xff80000027277808 */ /* 0x000fc40001000000 */
[C---:B------:R-:W-:Y:S02]  /*5e90*/  ISETP.GE.AND P2, PT, R2.reuse, R121, PT ;  /* 0x000000790200720c */ /* 0x040fe40003f46270 */
[----:B------:R-:W-:Y:S02]  /*5ea0*/  ISETP.GE.AND P3, PT, R2, R117, PT ;  /* 0x000000750200720c */ /* 0x000fe40003f66270 */
[----:B------:R-:W-:Y:S02]  /*5eb0*/  FSEL R42, R42, -INF , P4 ;  /* 0xff8000002a2a7808 */ /* 0x000fe40002000000 */
[----:B------:R-:W-:Y:S02]  /*5ec0*/  FSEL R47, R47, -INF , P2 ;  /* 0xff8000002f2f7808 */ /* 0x000fe40001000000 */
[----:B------:R-:W-:Y:S02]  /*5ed0*/  FSEL R43, R43, -INF , P3 ;  /* 0xff8000002b2b7808 */ /* 0x000fe40001800000 */
[----:B------:R-:W-:-:S02]  /*5ee0*/  ISETP.GE.AND P4, PT, R2, R123, PT ;  /* 0x0000007b0200720c */ /* 0x000fc40003f86270 */
[----:B------:R-:W-:Y:S02]  /*5ef0*/  ISETP.GE.AND P3, PT, R2, R125, PT ;  /* 0x0000007d0200720c */ /* 0x000fe40003f66270 */
[----:B------:R-:W-:Y:S02]  /*5f00*/  FSEL R50, R50, -INF , P4 ;  /* 0xff80000032327808 */ /* 0x000fe40002000000 */
[----:B-1----:R-:W-:Y:S02]  /*5f10*/  FMNMX R4, R131, R6, !PT ;  /* 0x0000000683047209 */ /* 0x002fe40007800000 */
[----:B------:R-:W-:Y:S02]  /*5f20*/  FMNMX R6, R34, R15, !PT ;  /* 0x0000000f22067209 */ /* 0x000fe40007800000 */
[----:B------:R-:W-:Y:S02]  /*5f30*/  FSETP.NEU.AND P5, PT, R4, -INF , PT ;  /* 0xff8000000400780b */ /* 0x000fe40003fad000 */
[----:B------:R-:W-:-:S02]  /*5f40*/  FMNMX R15, R35, R6, !PT ;  /* 0x00000006230f7209 */ /* 0x000fc40007800000 */
[----:B------:R-:W-:Y:S02]  /*5f50*/  FSEL R12, R4, RZ, P5 ;  /* 0x000000ff040c7208 */ /* 0x000fe40002800000 */
[----:B------:R-:W-:Y:S02]  /*5f60*/  FMNMX R6, R38, R15, !PT ;  /* 0x0000000f26067209 */ /* 0x000fe40007800000 */
[----:B------:R-:W-:Y:S01]  /*5f70*/  ISETP.GE.AND P5, PT, R2, R119, PT ;  /* 0x000000770200720c */ /* 0x000fe20003fa6270 */
[C---:B------:R-:W-:Y:S01]  /*5f80*/  FMUL R14, R12.reuse, UR22 ;  /* 0x000000160c0e7c20 */ /* 0x040fe20008400000 */
[----:B------:R-:W-:Y:S01]  /*5f90*/  FMNMX R15, R39, R6, !PT ;  /* 0x00000006270f7209 */ /* 0x000fe20007800000 */
[----:B------:R-:W-:Y:S01]  /*5fa0*/  FADD R12, -R12, R11 ;  /* 0x0000000b0c0c7221 */ /* 0x000fe20000000100 */
[----:B------:R-:W-:Y:S01]  /*5fb0*/  FSEL R46, R46, -INF , P5 ;  /* 0xff8000002e2e7808 */ /* 0x000fe20002800000 */
[--C-:B------:R-:W-:Y:S01]  /*5fc0*/  FFMA R24, R24, UR22, -R14.reuse ;  /* 0x0000001618187c23 */ /* 0x100fe2000800080e */
[--C-:B------:R-:W-:Y:S01]  /*5fd0*/  FFMA R25, R25, UR22, -R14.reuse ;  /* 0x0000001619197c23 */ /* 0x100fe2000800080e */
[----:B------:R-:W-:Y:S01]  /*5fe0*/  FMNMX R6, R42, R15, !PT ;  /* 0x0000000f2a067209 */ /* 0x000fe20007800000 */
[--C-:B------:R-:W-:Y:S01]  /*5ff0*/  FFMA R28, R28, UR22, -R14.reuse ;  /* 0x000000161c1c7c23 */ /* 0x100fe2000800080e */
[----:B------:R-:W-:Y:S01]  /*6000*/  ISETP.GE.AND P4, PT, R2, R129, PT ;  /* 0x000000810200720c */ /* 0x000fe20003f86270 */
[--C-:B------:R-:W-:Y:S01]  /*6010*/  FFMA R29, R29, UR22, -R14.reuse ;  /* 0x000000161d1d7c23 */ /* 0x100fe2000800080e */
[----:B------:R-:W-:Y:S01]  /*6020*/  FSETP.GEU.AND P6, PT, R24, -126, PT ;  /* 0xc2fc00001800780b */ /* 0x000fe20003fce000 */
[--C-:B------:R-:W-:Y:S01]  /*6030*/  FFMA R32, R32, UR22, -R14.reuse ;  /* 0x0000001620207c23 */ /* 0x100fe2000800080e */
[----:B------:R-:W-:Y:S01]  /*6040*/  FSETP.GEU.AND P2, PT, R25, -126, PT ;  /* 0xc2fc00001900780b */ /* 0x000fe20003f4e000 */
[--C-:B------:R-:W-:Y:S01]  /*6050*/  FFMA R33, R33, UR22, -R14.reuse ;  /* 0x0000001621217c23 */ /* 0x100fe2000800080e */
[----:B------:R-:W-:Y:S01]  /*6060*/  FMNMX R15, R43, R6, !PT ;  /* 0x000000062b0f7209 */ /* 0x000fe20007800000 */
[--C-:B------:R-:W-:Y:S01]  /*6070*/  FFMA R36, R36, UR22, -R14.reuse ;  /* 0x0000001624247c23 */ /* 0x100fe2000800080e */
[----:B------:R-:W-:Y:S01]  /*6080*/  FSEL R51, R51, -INF , P3 ;  /* 0xff80000033337808 */ /* 0x000fe20001800000 */
[--C-:B------:R-:W-:Y:S01]  /*6090*/  FFMA R37, R37, UR22, -R14.reuse ;  /* 0x0000001625257c23 */ /* 0x100fe2000800080e */
[----:B------:R-:W-:Y:S01]  /*60a0*/  FMNMX R6, R46, R15, !PT ;  /* 0x0000000f2e067209 */ /* 0x000fe20007800000 */
[--C-:B------:R-:W-:Y:S01]  /*60b0*/  FFMA R40, R40, UR22, -R14.reuse ;  /* 0x0000001628287c23 */ /* 0x100fe2000800080e */
[----:B------:R-:W-:Y:S01]  /*60c0*/  FSETP.GEU.AND P3, PT, R28, -126, PT ;  /* 0xc2fc00001c00780b */ /* 0x000fe20003f6e000 */
[--C-:B------:R-:W-:Y:S01]  /*60d0*/  FFMA R41, R41, UR22, -R14.reuse ;  /* 0x0000001629297c23 */ /* 0x100fe2000800080e */
[----:B------:R-:W-:Y:S01]  /*60e0*/  FMNMX R15, R47, R6, !PT ;  /* 0x000000062f0f7209 */ /* 0x000fe20007800000 */
[----:B------:R-:W-:Y:S01]  /*60f0*/  @!P6 FMUL R24, R24, 0.5 ;  /* 0x3f0000001818e820 */ /* 0x000fe20000400000 */
[----:B------:R-:W-:Y:S01]  /*6100*/  FSEL R55, R55, -INF , P4 ;  /* 0xff80000037377808 */ /* 0x000fe20002000000 */
[----:B------:R-:W-:Y:S01]  /*6110*/  @!P2 FMUL R25, R25, 0.5 ;  /* 0x3f0000001919a820 */ /* 0x000fe20000400000 */
[----:B------:R-:W-:Y:S01]  /*6120*/  ISETP.GE.AND P5, PT, R2, R127, PT ;  /* 0x0000007f0200720c */ /* 0x000fe20003fa6270 */
[--C-:B------:R-:W-:Y:S01]  /*6130*/  FFMA R44, R44, UR22, -R14.reuse ;  /* 0x000000162c2c7c23 */ /* 0x100fe2000800080e */
[----:B------:R-:W-:Y:S01]  /*6140*/  FSETP.GEU.AND P4, PT, R29, -126, PT ;  /* 0xc2fc00001d00780b */ /* 0x000fe20003f8e000 */
[----:B------:R-:W1:Y:S01]  /*6150*/  MUFU.EX2 R24, R24 ;  /* 0x0000001800187308 */ /* 0x000e620000000800 */
[----:B------:R-:W-:Y:S01]  /*6160*/  FMNMX R6, R50, R15, !PT ;  /* 0x0000000f32067209 */ /* 0x000fe20007800000 */
[--C-:B------:R-:W-:Y:S01]  /*6170*/  FFMA R45, R45, UR22, -R14.reuse ;  /* 0x000000162d2d7c23 */ /* 0x100fe2000800080e */
[----:B------:R-:W-:Y:S01]  /*6180*/  FSEL R54, R54, -INF , P5 ;  /* 0xff80000036367808 */ /* 0x000fe20002800000 */
[----:B------:R-:W-:Y:S01]  /*6190*/  @!P3 FMUL R28, R28, 0.5 ;  /* 0x3f0000001c1cb820 */ /* 0x000fe20000400000 */
[----:B------:R-:W-:Y:S01]  /*61a0*/  FMNMX R15, R51, R6, !PT ;  /* 0x00000006330f7209 */ /* 0x000fe20007800000 */
[--C-:B------:R-:W-:Y:S01]  /*61b0*/  FFMA R48, R48, UR22, -R14.reuse ;  /* 0x0000001630307c23 */ /* 0x100fe2000800080e */
[----:B------:R-:W-:Y:S01]  /*61c0*/  FSETP.GEU.AND P5, PT, R32, -126, PT ;  /* 0xc2fc00002000780b */ /* 0x000fe20003fae000 */
[----:B------:R-:W2:Y:S01]  /*61d0*/  MUFU.EX2 R25, R25 ;  /* 0x0000001900197308 */ /* 0x000ea20000000800 */
[----:B------:R-:W-:Y:S01]  /*61e0*/  FMNMX R6, R54, R15, !PT ;  /* 0x0000000f36067209 */ /* 0x000fe20007800000 */
[--C-:B------:R-:W-:Y:S01]  /*61f0*/  FFMA R49, R49, UR22, -R14.reuse ;  /* 0x0000001631317c23 */ /* 0x100fe2000800080e */
[--C-:B------:R-:W-:Y:S01]  /*6200*/  FFMA R53, R53, UR22, -R14.reuse ;  /* 0x0000001635357c23 */ /* 0x100fe2000800080e */
[----:B------:R-:W-:Y:S01]  /*6210*/  @!P4 FMUL R29, R29, 0.5 ;  /* 0x3f0000001d1dc820 */ /* 0x000fe20000400000 */
[----:B------:R-:W-:Y:S01]  /*6220*/  FMNMX R6, R55, R6, !PT ;  /* 0x0000000637067209 */ /* 0x000fe20007800000 */
[----:B------:R-:W-:Y:S01]  /*6230*/  FFMA R52, R52, UR22, -R14 ;  /* 0x0000001634347c23 */ /* 0x000fe2000800080e */
[----:B------:R-:W-:Y:S01]  /*6240*/  FMUL R12, R12, UR22 ;  /* 0x000000160c0c7c20 */ /* 0x000fe20008400000 */
[----:B------:R-:W3:Y:S01]  /*6250*/  MUFU.EX2 R26, R28 ;  /* 0x0000001c001a7308 */ /* 0x000ee20000000800 */
[----:B-1----:R-:W-:Y:S01]  /*6260*/  @!P6 FMUL R24, R24, R24 ;  /* 0x000000181818e220 */ /* 0x002fe20000400000 */
[----:B------:R-:W-:Y:S01]  /*6270*/  FSETP.GEU.AND P6, PT, R33, -126, PT ;  /* 0xc2fc00002100780b */ /* 0x000fe20003fce000 */
[----:B------:R-:W1:Y:S01]  /*6280*/  SHFL.BFLY PT, R15, R6, 0x1, 0x1f ;  /* 0x0c201f00060f7f89 */ /* 0x000e6200000e0000 */
[----:B------:R-:W-:-:S04]  /*6290*/  @!P5 FMUL R32, R32, 0.5 ;  /* 0x3f0000002020d820 */ /* 0x000fc80000400000 */
[----:B------:R-:W4:Y:S01]  /*62a0*/  MUFU.EX2 R29, R29 ;  /* 0x0000001d001d7308 */ /* 0x000f220000000800 */
        /* <DEDUP_REMOVED lines=8> */
[----:B----4-:R-:W-:Y:S01]  /*6330*/  @!P4 FMUL R29, R29, R29 ;  /* 0x0000001d1d1dc220 */ /* 0x010fe20000400000 */
[----:B------:R-:W-:Y:S02]  /*6340*/  FSETP.GEU.AND P4, PT, R40, -126, PT ;  /* 0xc2fc00002800780b */ /* 0x000fe40003f8e000 */
[----:B-1----:R-:W-:-:S03]  /*6350*/  FMNMX R6, R6, R15, !PT ;  /* 0x0000000f06067209 */ /* 0x002fc60007800000 */
[----:B------:R-:W-:Y:S01]  /*6360*/  @!P3 FMUL R37, R37, 0.5 ;  /* 0x3f0000002525b820 */ /* 0x000fe20000400000 */
[----:B------:R-:W1:Y:S01]  /*6370*/  MUFU.EX2 R36, R36 ;  /* 0x0000002400247308 */ /* 0x000e620000000800 */
[----:B--2---:R-:W-:Y:S01]  /*6380*/  @!P5 FMUL R28, R28, R28 ;  /* 0x0000001c1c1cd220 */ /* 0x004fe20000400000 */
[----:B------:R-:W-:Y:S01]  /*6390*/  FSETP.GEU.AND P5, PT, R41, -126, PT ;  /* 0xc2fc00002900780b */ /* 0x000fe20003fae000 */
[----:B------:R-:W2:Y:S04]  /*63a0*/  SHFL.BFLY PT, R19, R6, 0x2, 0x1f ;  /* 0x0c401f0006137f89 */ /* 0x000ea800000e0000 */
[----:B------:R-:W-:Y:S01]  /*63b0*/  @!P4 FMUL R40, R40, 0.5 ;  /* 0x3f0000002828c820 */ /* 0x000fe20000400000 */
[----:B------:R-:W4:Y:S01]  /*63c0*/  MUFU.EX2 R37, R37 ;  /* 0x0000002500257308 */ /* 0x000f220000000800 */
[----:B---3--:R-:W-:Y:S01]  /*63d0*/  @!P6 FMUL R33, R33, R33 ;  /* 0x000000212121e220 */ /* 0x008fe20000400000 */
[----:B------:R-:W-:-:S05]  /*63e0*/  FSETP.GEU.AND P6, PT, R44, -126, PT ;  /* 0xc2fc00002c00780b */ /* 0x000fca0003fce000 */
[----:B------:R-:W-:Y:S01]  /*63f0*/  @!P5 FMUL R41, R41, 0.5 ;  /* 0x3f0000002929d820 */ /* 0x000fe20000400000 */
[----:B------:R-:W3:Y:S01]  /*6400*/  MUFU.EX2 R15, R40 ;  /* 0x00000028000f7308 */ /* 0x000ee20000000800 */
[----:B-1----:R-:W-:Y:S01]  /*6410*/  @!P2 FMUL R36, R36, R36 ;  /* 0x000000242424a220 */ /* 0x002fe20000400000 */
[----:B------:R-:W-:-:S05]  /*6420*/  FSETP.GEU.AND P2, PT, R45, -126, PT ;  /* 0xc2fc00002d00780b */ /* 0x000fca0003f4e000 */
[----:B------:R-:W-:Y:S01]  /*6430*/  @!P6 FMUL R44, R44, 0.5 ;  /* 0x3f0000002c2ce820 */ /* 0x000fe20000400000 */
[----:B------:R-:W1:Y:S01]  /*6440*/  MUFU.EX2 R16, R41 ;  /* 0x0000002900107308 */ /* 0x000e620000000800 */
[----:B----4-:R-:W-:Y:S01]  /*6450*/  @!P3 FMUL R37, R37, R37 ;  /* 0x000000252525b220 */ /* 0x010fe20000400000 */
[----:B------:R-:W-:Y:S02]  /*6460*/  FSETP.GEU.AND P3, PT, R48, -126, PT ;  /* 0xc2fc00003000780b */ /* 0x000fe40003f6e000 */
[----:B--2---:R-:W-:-:S03]  /*6470*/  FMNMX R6, R6, R19, !PT ;  /* 0x0000001306067209 */ /* 0x004fc60007800000 */
[----:B------:R-:W-:Y:S01]  /*6480*/  @!P2 FMUL R45, R45, 0.5 ;  /* 0x3f0000002d2da820 */ /* 0x000fe20000400000 */
[----:B------:R-:W2:Y:S01]  /*6490*/  MUFU.EX2 R17, R44 ;  /* 0x0000002c00117308 */ /* 0x000ea20000000800 */
[----:B---3--:R-:W-:Y:S01]  /*64a0*/  @!P4 FMUL R15, R15, R15 ;  /* 0x0000000f0f0fc220 */ /* 0x008fe20000400000 */
[----:B------:R-:W-:-:S05]  /*64b0*/  FSETP.GEU.AND P4, PT, R49, -126, PT ;  /* 0xc2fc00003100780b */ /* 0x000fca0003f8e000 */
[----:B------:R-:W-:Y:S01]  /*64c0*/  @!P3 FMUL R48, R48, 0.5 ;  /* 0x3f0000003030b820 */ /* 0x000fe20000400000 */
[----:B------:R-:W3:Y:S01]  /*64d0*/  MUFU.EX2 R18, R45 ;  /* 0x0000002d00127308 */ /* 0x000ee20000000800 */
[----:B-1----:R-:W-:Y:S01]  /*64e0*/  @!P5 FMUL R16, R16, R16 ;  /* 0x000000101010d220 */ /* 0x002fe20000400000 */
[----:B------:R-:W-:-:S04]  /*64f0*/  FSETP.NEU.AND P5, PT, R6, -INF , PT ;  /* 0xff8000000600780b */ /* 0x000fc80003fad000 */
[----:B------:R-:W-:Y:S01]  /*6500*/  FSEL R21, R6, RZ, P5 ;  /* 0x000000ff06157208 */ /* 0x000fe20002800000 */
[----:B------:R-:W-:Y:S01]  /*6510*/  @!P4 FMUL R49, R49, 0.5 ;  /* 0x3f0000003131c820 */ /* 0x000fe20000400000 */
[----:B------:R-:W1:Y:S01]  /*6520*/  MUFU.EX2 R19, R48 ;  /* 0x0000003000137308 */ /* 0x000e620000000800 */
[----:B--2---:R-:W-:Y:S01]  /*6530*/  @!P6 FMUL R17, R17, R17 ;  /* 0x000000111111e220 */ /* 0x004fe20000400000 */
[----:B------:R-:W-:Y:S01]  /*6540*/  FSETP.GEU.AND P6, PT, R53, -126, PT ;  /* 0xc2fc00003500780b */ /* 0x000fe20003fce000 */
[C---:B------:R-:W-:Y:S01]  /*6550*/  FMUL R22, R21.reuse, UR22 ;  /* 0x0000001615167c20 */ /* 0x040fe20008400000 */
        /* <DEDUP_REMOVED lines=14> */
[----:B------:R-:W-:Y:S01]  /*6640*/  @!P5 FMUL R52, R52, 0.5 ;  /* 0x3f0000003434d820 */ /* 0x000fe20000400000 */
[----:B------:R-:W-:Y:S01]  /*6650*/  FSETP.GEU.AND P3, PT, R27, -126, PT ;  /* 0xc2fc00001b00780b */ /* 0x000fe20003f6e000 */
        /* <DEDUP_REMOVED lines=11> */
[----:B------:R-:W-:Y:S01]  /*6710*/  FADD R11, R33, R14 ;  /* 0x0000000e210b7221 */ /* 0x000fe20000000000 */
[----:B------:R-:W-:-:S04]  /*6720*/  @!P3 FMUL R27, R27, 0.5 ;  /* 0x3f0000001b1bb820 */ /* 0x000fc80000400000 */
        /* <DEDUP_REMOVED lines=14> */
[--C-:B--2---:R-:W-:Y:S01]  /*6810*/  FFMA R30, R39, UR22, -R22.reuse ;  /* 0x00000016271e7c23 */ /* 0x104fe20008000816 */
[----:B-----5:R-:W-:Y:S01]  /*6820*/  @!P3 FMUL R31, R31, R31 ;  /* 0x0000001f1f1fb220 */ /* 0x020fe20000400000 */
[----:B------:R-:W-:Y:S01]  /*6830*/  FSETP.GEU.AND P3, PT, R27, -126, PT ;  /* 0xc2fc00001b00780b */ /* 0x000fe20003f6e000 */
[----:B------:R-:W1:Y:S01]  /*6840*/  MUFU.EX2 R41, R41 ;  /* 0x0000002900297308 */ /* 0x000e620000000800 */
[----:B------:R-:W-:Y:S02]  /*6850*/  FFMA R22, R55, UR22, -R22 ;  /* 0x0000001637167c23 */ /* 0x000fe40008000816 */
[----:B------:R-:W-:Y:S01]  /*6860*/  @!P2 FMUL R23, R23, 0.5 ;  /* 0x3f0000001717a820 */ /* 0x000fe20000400000 */
[----:B---3--:R-:W-:Y:S01]  /*6870*/  @!P4 FMUL R34, R34, R34 ;  /* 0x000000222222c220 */ /* 0x008fe20000400000 */
[----:B------:R-:W-:-:S03]  /*6880*/  FSETP.GEU.AND P4, PT, R30, -126, PT ;  /* 0xc2fc00001e00780b */ /* 0x000fc60003f8e000 */
[----:B------:R-:W2:Y:S04]  /*6890*/  MUFU.EX2 R35, R40 ;  /* 0x0000002800237308 */ /* 0x000ea80000000800 */
[----:B------:R-:W-:-:S04]  /*68a0*/  @!P3 FMUL R27, R27, 0.5 ;  /* 0x3f0000001b1bb820 */ /* 0x000fc80000400000 */
[----:B------:R3:W4:Y:S01]  /*68b0*/  MUFU.EX2 R38, R23 ;  /* 0x0000001700267308 */ /* 0x0007220000000800 */
[----:B-1----:R-:W-:Y:S01]  /*68c0*/  @!P6 FMUL R41, R41, R41 ;  /* 0x000000292929e220 */ /* 0x002fe20000400000 */
[----:B------:R-:W-:Y:S01]  /*68d0*/  FSETP.GEU.AND P6, PT, R44, -126, PT ;  /* 0xc2fc00002c00780b */ /* 0x000fe20003fce000 */
[----:B------:R-:W-:-:S05]  /*68e0*/  @!P4 FMUL R30, R30, 0.5 ;  /* 0x3f0000001e1ec820 */ /* 0x000fca0000400000 */
[----:B------:R1:W5:Y:S01]  /*68f0*/  MUFU.EX2 R39, R27 ;  /* 0x0000001b00277308 */ /* 0x0003620000000800 */
[----:B--2---:R-:W-:Y:S01]  /*6900*/  @!P5 FMUL R35, R35, R35 ;  /* 0x000000232323d220 */ /* 0x004fe20000400000 */
[----:B------:R-:W-:Y:S01]  /*6910*/  FSETP.GEU.AND P5, PT, R42, -126, PT ;  /* 0xc2fc00002a00780b */ /* 0x000fe20003fae000 */
[----:B---3--:R-:W-:Y:S01]  /*6920*/  FADD R23, R28, R19 ;  /* 0x000000131c177221 */ /* 0x008fe20000000000 */
[----:B------:R-:W-:-:S03]  /*6930*/  F2FP.BF16.F32.PACK_AB R28, R33, R28 ;  /* 0x0000001c211c723e */ /* 0x000fc600000010ff */
[----:B------:R-:W-:Y:S01]  /*6940*/  @!P6 FMUL R44, R44, 0.5 ;  /* 0x3f0000002c2ce820 */ /* 0x000fe20000400000 */
[----:B------:R2:W3:Y:S01]  /*6950*/  MUFU.EX2 R40, R30 ;  /* 0x0000001e00287308 */ /* 0x0004e20000000800 */
[----:B----4-:R-:W-:Y:S01]  /*6960*/  @!P2 FMUL R38, R38, R38 ;  /* 0x000000262626a220 */ /* 0x010fe20000400000 */
[----:B------:R-:W-:Y:S01]  /*6970*/  FSETP.GEU.AND P2, PT, R46, -126, PT ;  /* 0xc2fc00002e00780b */ /* 0x000fe20003f4e000 */
[----:B-1----:R-:W-:Y:S01]  /*6980*/  FADD R27, R10, R11 ;  /* 0x0000000b0a1b7221 */ /* 0x002fe20000000000 */
[----:B------:R-:W-:Y:S01]  /*6990*/  FADD R10, R24, R15 ;  /* 0x0000000f180a7221 */ /* 0x000fe20000000000 */
[----:B------:R-:W-:Y:S01]  /*69a0*/  FADD R11, R26, R17 ;  /* 0x000000111a0b7221 */ /* 0x000fe20000000000 */
[----:B------:R-:W-:Y:S01]  /*69b0*/  F2FP.BF16.F32.PACK_AB R24, R25, R24 ;  /* 0x000000181918723e */ /* 0x000fe200000010ff */
[----:B------:R-:W-:Y:S01]  /*69c0*/  @!P5 FMUL R42, R42, 0.5 ;  /* 0x3f0000002a2ad820 */ /* 0x000fe20000400000 */
[----:B------:R-:W1:Y:S01]  /*69d0*/  MUFU.EX2 R44, R44 ;  /* 0x0000002c002c7308 */ /* 0x000e620000000800 */
[----:B-----5:R-:W-:Y:S01]  /*69e0*/  @!P3 FMUL R39, R39, R39 ;  /* 0x000000272727b220 */ /* 0x020fe20000400000 */
[----:B------:R-:W-:Y:S01]  /*69f0*/  FSETP.GEU.AND P3, PT, R47, -126, PT ;  /* 0xc2fc00002f00780b */ /* 0x000fe20003f6e000 */
[----:B--2---:R-:W-:Y:S01]  /*6a00*/  FADD R30, R37, R20 ;  /* 0x00000014251e7221 */ /* 0x004fe20000000000 */
[----:B------:R-:W-:Y:S01]  /*6a10*/  FADD R10, R10, R23 ;  /* 0x000000170a0a7221 */ /* 0x000fe20000000000 */
[----:B------:R-:W-:-:S02]  /*6a20*/  F2FP.BF16.F32.PACK_AB R26, R29, R26 ;  /* 0x0000001a1d1a723e */ /* 0x000fc400000010ff */
[----:B------:R-:W-:Y:S01]  /*6a30*/  @!P2 FMUL R46, R46, 0.5 ;  /* 0x3f0000002e2ea820 */ /* 0x000fe20000400000 */
[----:B------:R-:W2:Y:S01]  /*6a40*/  MUFU.EX2 R43, R42 ;  /* 0x0000002a002b7308 */ /* 0x000ea20000000800 */
[----:B---3--:R-:W-:Y:S01]  /*6a50*/  @!P4 FMUL R40, R40, R40 ;  /* 0x000000282828c220 */ /* 0x008fe20000400000 */
[----:B------:R-:W-:Y:S02]  /*6a60*/  FSETP.GEU.AND P4, PT, R50, -126, PT ;  /* 0xc2fc00003200780b */ /* 0x000fe40003f8e000 */
[----:B------:R-:W-:-:S03]  /*6a70*/  F2FP.BF16.F32.PACK_AB R25, R31, R32 ;  /* 0x000000201f19723e */ /* 0x000fc600000010ff */
[----:B------:R-:W-:Y:S01]  /*6a80*/  @!P3 FMUL R47, R47, 0.5 ;  /* 0x3f0000002f2fb820 */ /* 0x000fe20000400000 */
[----:B------:R3:W4:Y:S01]  /*6a90*/  MUFU.EX2 R45, R46 ;  /* 0x0000002e002d7308 */ /* 0x0007220000000800 */
[----:B-1----:R-:W-:Y:S01]  /*6aa0*/  @!P6 FMUL R44, R44, R44 ;  /* 0x0000002c2c2ce220 */ /* 0x002fe20000400000 */
[----:B------:R-:W-:-:S03]  /*6ab0*/  FSETP.GEU.AND P6, PT, R54, -126, PT ;  /* 0xc2fc00003600780b */ /* 0x000fc60003fce000 */
[----:B------:R-:W-:Y:S01]  /*6ac0*/  FADD R23, R31, R44 ;  /* 0x0000002c1f177221 */ /* 0x000fe20000000000 */
[----:B------:R-:W-:Y:S01]  /*6ad0*/  F2FP.BF16.F32.PACK_AB R31, R40, R39 ;  /* 0x00000027281f723e */ /* 0x000fe200000010ff */
[----:B------:R-:W-:Y:S01]  /*6ae0*/  @!P4 FMUL R50, R50, 0.5 ;  /* 0x3f0000003232c820 */ /* 0x000fe20000400000 */
[----:B------:R-:W1:Y:S01]  /*6af0*/  MUFU.EX2 R42, R47 ;  /* 0x0000002f002a7308 */ /* 0x000e620000000800 */
[----:B--2---:R-:W-:Y:S01]  /*6b00*/  @!P5 FMUL R43, R43, R43 ;  /* 0x0000002b2b2bd220 */ /* 0x004fe20000400000 */
[----:B------:R-:W-:Y:S01]  /*6b10*/  FSETP.GEU.AND P5, PT, R51, -126, PT ;  /* 0xc2fc00003300780b */ /* 0x000fe20003fae000 */
[----:B---3--:R-:W-:Y:S01]  /*6b20*/  FMUL R46, R21, UR22 ;  /* 0x00000016152e7c20 */ /* 0x008fe20008400000 */
[----:B------:R-:W-:Y:S01]  /*6b30*/  FADD R21, R29, R18 ;  /* 0x000000121d157221 */ /* 0x000fe20000000000 */
[----:B------:R-:W-:Y:S02]  /*6b40*/  F2FP.BF16.F32.PACK_AB R29, R38, R41 ;  /* 0x00000029261d723e */ /* 0x000fe400000010ff */
[----:B------:R-:W-:Y:S01]  /*6b50*/  @!P6 FMUL R54, R54, 0.5 ;  /* 0x3f0000003636e820 */ /* 0x000fe20000400000 */
[----:B------:R-:W2:Y:S01]  /*6b60*/  MUFU.EX2 R50, R50 ;  /* 0x0000003200327308 */ /* 0x000ea20000000800 */
[----:B----4-:R-:W-:Y:S01]  /*6b70*/  @!P2 FMUL R45, R45, R45 ;  /* 0x0000002d2d2da220 */ /* 0x010fe20000400000 */
[----:B------:R-:W-:Y:S01]  /*6b80*/  FSETP.GEU.AND P2, PT, R22, -126, PT ;  /* 0xc2fc00001600780b */ /* 0x000fe20003f4e000 */
[----:B------:R-:W-:Y:S01]  /*6b90*/  FADD R30, R21, R30 ;  /* 0x0000001e151e7221 */ /* 0x000fe20000000000 */
[----:B------:R-:W-:Y:S01]  /*6ba0*/  F2FP.BF16.F32.PACK_AB R33, R44, R43 ;  /* 0x0000002b2c21723e */ /* 0x000fe200000010ff */
        /* <DEDUP_REMOVED lines=8> */
[----:B------:R-:W-:-:S02]  /*6c30*/  FADD R49, R35, R42 ;  /* 0x0000002a23317221 */ /* 0x000fc40000000000 */
[----:B------:R-:W-:Y:S01]  /*6c40*/  @!P2 FMUL R22, R22, 0.5 ;  /* 0x3f0000001616a820 */ /* 0x000fe20000400000 */
[----:B------:R-:W1:Y:S01]  /*6c50*/  MUFU.EX2 R51, R51 ;  /* 0x0000003300337308 */ /* 0x000e620000000800 */
[----:B--2---:R-:W-:Y:S01]  /*6c60*/  @!P4 FMUL R50, R50, R50 ;  /* 0x000000323232c220 */ /* 0x004fe20000400000 */
[----:B------:R-:W-:-:S03]  /*6c70*/  FSETP.GEU.AND P4, PT, R46, -126, PT ;  /* 0xc2fc00002e00780b */ /* 0x000fc60003f8e000 */
[----:B------:R-:W-:Y:S02]  /*6c80*/  FADD R53, R41, R50 ;  /* 0x0000003229357221 */ /* 0x000fe40000000000 */
[----:B------:R-:W-:Y:S01]  /*6c90*/  @!P3 FMUL R12, R12, 0.5 ;  /* 0x3f0000000c0cb820 */ /* 0x000fe20000400000 */
[----:B------:R2:W4:Y:S01]  /*6ca0*/  MUFU.EX2 R47, R22 ;  /* 0x00000016002f7308 */ /* 0x0005220000000800 */
[----:B---3--:R-:W-:-:S04]  /*6cb0*/  @!P6 FMUL R54, R54, R54 ;  /* 0x000000363636e220 */ /* 0x008fc80000400000 */
[----:B------:R-:W-:Y:S02]  /*6cc0*/  FADD R55, R39, R54 ;  /* 0x0000003627377221 */ /* 0x000fe40000000000 */
[----:B------:R-:W-:Y:S01]  /*6cd0*/  @!P4 FMUL R46, R46, 0.5 ;  /* 0x3f0000002e2ec820 */ /* 0x000fe20000400000 */
[----:B------:R-:W3:Y:S01]  /*6ce0*/  MUFU.EX2 R12, R12 ;  /* 0x0000000c000c7308 */ /* 0x000ee20000000800 */
[----:B--2---:R-:W-:Y:S01]  /*6cf0*/  FADD R22, R36, R13 ;  /* 0x0000000d24167221 */ /* 0x004fe20000000000 */
[----:B-1----:R-:W-:Y:S01]  /*6d00*/  @!P5 FMUL R51, R51, R51 ;  /* 0x000000333333d220 */ /* 0x002fe20000400000 */
[----:B------:R-:W-:Y:S02]  /*6d10*/  FADD R55, R48, R55 ;  /* 0x0000003730377221 */ /* 0x000fe40000000000 */
        /* <DEDUP_REMOVED lines=9> */
[----:B------:R-:W-:Y:S01]  /*6db0*/  F2FP.BF16.F32.PACK_AB R32, R16, R15 ;  /* 0x0000000f1020723e */ /* 0x000fe200000010ff */
[----:B------:R-:W-:Y:S01]  /*6dc0*/  FADD R22, R22, R55 ;  /* 0x0000003716167221 */ /* 0x000fe20000000000 */
[----:B------:R-:W-:Y:S01]  /*6dd0*/  FADD R27, R10, R27 ;  /* 0x0000001b0a1b7221 */ /* 0x000fe20000000000 */
[----:B------:R-:W-:Y:S01]  /*6de0*/  FADD R112, R49, R112 ;  /* 0x0000007031707221 */ /* 0x000fe20000000000 */
[----:B---3--:R-:W-:Y:S01]  /*6df0*/  @!P3 FMUL R12, R12, R12 ;  /* 0x0000000c0c0cb220 */ /* 0x008fe20000400000 */
[----:B------:R-:W-:-:S02]  /*6e00*/  SHF.L.U32 R10, R3, 0x1f, RZ ;  /* 0x0000001f030a7819 */ /* 0x000fc400000006ff */
[----:B------:R-:W-:Y:S01]  /*6e10*/  FADD R23, R23, R112 ;  /* 0x0000007017177221 */ /* 0x000fe20000000000 */
[----:B------:R-:W-:Y:S01]  /*6e20*/  FFMA R7, R12, R7, R27 ;  /* 0x000000070c077223 */ /* 0x000fe2000000001b */
[----:B------:R2:W3:Y:S01]  /*6e30*/  SYNCS.PHASECHK.TRANS64.TRYWAIT P2, [UR5+0x18800], R10 ;  /* 0x0188000aff0075a7 */ /* 0x0004e20008040145 */
[----:B------:R-:W-:Y:S01]  /*6e40*/  F2FP.BF16.F32.PACK_AB R27, R35, R34 ;  /* 0x00000022231b723e */ /* 0x000fe200000010ff */
[----:B------:R-:W-:Y:S01]  /*6e50*/  FADD R22, R22, R23 ;  /* 0x0000001716167221 */ /* 0x000fe20000000000 */
[----:B-1----:R-:W-:Y:S01]  /*6e60*/  @!P4 FMUL R21, R21, R21 ;  /* 0x000000151515c220 */ /* 0x002fe20000400000 */
[----:B------:R-:W-:Y:S01]  /*6e70*/  F2FP.BF16.F32.PACK_AB R35, R42, R45 ;  /* 0x0000002d2a23723e */ /* 0x000fe200000010ff */
        /* <DEDUP_REMOVED lines=59> */
[----:B------:R-:W-:Y:S01]  /*7230*/  F2FP.BF16.F32.PACK_AB R46, R20, R13 ;  /* 0x0000000d142e723e */ /* 0x000fe200000010ff */
[----:B--23--:R-:W-:Y:S06]  /*7240*/  @!P0 BRA `(.L_x_39) ;  /* 0x0000000000048947 */ /* 0x00cfec0003800000 */
[----:B------:R-:W-:Y:S01]  /*7250*/  BPT.TRAP 0x1 ;  /* 0x000000040000795c */ /* 0x000fe20000300000 */
.L_x_39:
[----:B------:R-:W-:Y:S05]  /*7260*/  @P2 BRA `(.L_x_40) ;  /* 0x0000000000082947 */ /* 0x000fea0003800000 */
[----:B------:R-:W1:Y:S02]  /*7270*/  SYNCS.PHASECHK.TRANS64.TRYWAIT P2, [UR5+0x18800], R10 ;  /* 0x0188000aff0075a7 */ /* 0x000e640008040145 */
[----:B-1----:R-:W-:Y:S05]  /*7280*/  @!P2 BRA `(.L_x_41) ;  /* 0x0000004800c4a947 */ /* 0x002fea0003800000 */
.L_x_40:
        /* <DEDUP_REMOVED lines=143> */
.L_x_42:
[----:B------:R-:W-:-:S04]  /*7b80*/  ULEA UR5, UR43, UR36, 0x3 ;  /* 0x000000242b057291 */ /* 0x000fc8000f8e183f */
[----:B------:R-:W-:-:S04]  /*7b90*/  UIADD3 UR5, UR5, 0x18828, URZ ;  /* 0x0001882805057890 */ /* 0x000fc8000fffe03f */
[----:B------:R-:W-:-:S09]  /*7ba0*/  UPRMT UR5, URZ, 0x654, UR5 ;  /* 0x000006543f057896 */ /* 0x000fd20008000005 */
[----:B------:R-:W-:Y:S01]  /*7bb0*/  SYNCS.ARRIVE.TRANS64.RED.A1T0 RZ, [UR5], RZ ;  /* 0x000000ffffff79a7 */ /* 0x000fe20008100405 */
[----:B------:R-:W-:Y:S05]  /*7bc0*/  @P1 BRA `(.L_x_43) ;  /* 0x0000000000041947 */ /* 0x000fea0003800000 */
[----:B------:R-:W-:Y:S01]  /*7bd0*/  BPT.TRAP 0x1 ;  /* 0x000000040000795c */ /* 0x000fe20000300000 */
.L_x_43:
[----:B------:R-:W-:-:S04]  /*7be0*/  UIADD3 UR43, UR43, 0x1, URZ ;  /* 0x000000012b2b7890 */ /* 0x000fc8000fffe03f */
[----:B------:R-:W-:-:S04]  /*7bf0*/  UISETP.NE.AND UP0, UPT, UR43, 0x5, UPT ;  /* 0x000000052b00788c */ /* 0x000fc8000bf05270 */
[----:B------:R-:W-:Y:S01]  /*7c00*/  USEL UR43, UR43, URZ, UP0 ;  /* 0x0000003f2b2b7287 */ /* 0x000fe20008000000 */
[----:B------:R-:W-:Y:S11]  /*7c10*/  @!P0 BRA `(.L_x_44) ;  /* 0x0000000000048947 */ /* 0x000ff60003800000 */
[----:B------:R-:W-:Y:S01]  /*7c20*/  BPT.TRAP 0x1 ;  /* 0x000000040000795c */ /* 0x000fe20000300000 */
.L_x_44:
[----:B------:R-:W-:-:S04]  /*7c30*/  ULEA UR5, UR43, UR36, 0x3 ;  /* 0x000000242b057291 */ /* 0x000fc8000f8e183f */
[----:B------:R-:W-:-:S04]  /*7c40*/  UIADD3 UR5, UR5, 0x18828, URZ ;  /* 0x0001882805057890 */ /* 0x000fc8000fffe03f */
[----:B------:R-:W-:-:S09]  /*7c50*/  UPRMT UR5, URZ, 0x654, UR5 ;  /* 0x000006543f057896 */ /* 0x000fd20008000005 */
[----:B------:R-:W-:Y:S01]  /*7c60*/  SYNCS.ARRIVE.TRANS64.RED.A1T0 RZ, [UR5], RZ ;  /* 0x000000ffffff79a7 */ /* 0x000fe20008100405 */
[----:B------:R-:W-:Y:S05]  /*7c70*/  @P1 BRA `(.L_x_45) ;  /* 0x0000000000041947 */ /* 0x000fea0003800000 */
[----:B------:R-:W-:Y:S01]  /*7c80*/  BPT.TRAP 0x1 ;  /* 0x000000040000795c */ /* 0x000fe20000300000 */
.L_x_45:
[----:B------:R-:W-:Y:S01]  /*7c90*/  UIADD3 UR4, UR4, 0x1, URZ ;  /* 0x0000000104047890 */ /* 0x000fe2000fffe03f */
[C---:B------:R-:W-:Y:S01]  /*7ca0*/  ISETP.GT.AND P2, PT, R9.reuse, 0x1, PT ;  /* 0x000000010900780c */ /* 0x040fe20003f44270 */
[----:B------:R-:W-:Y:S01]  /*7cb0*/  UIADD3 UR43, UR43, 0x1, URZ ;  /* 0x000000012b2b7890 */ /* 0x000fe2000fffe03f */
[----:B------:R-:W-:Y:S01]  /*7cc0*/  VIADD R9, R9, 0xffffffff ;  /* 0xffffffff09097836 */ /* 0x000fe20000000000 */
[----:B------:R-:W-:Y:S01]  /*7cd0*/  UISETP.NE.AND UP1, UPT, UR4, 0x5, UPT ;  /* 0x000000050400788c */ /* 0x000fe2000bf25270 */
[----:B------:R-:W-:Y:S01]  /*7ce0*/  IADD3 R5, R5, 0x40, RZ ;  /* 0x0000004005057810 */ /* 0x000fe20007ffe0ff */
[----:B------:R-:W-:Y:S01]  /*7cf0*/  UISETP.NE.AND UP0, UPT, UR43, 0x5, UPT ;  /* 0x000000052b00788c */ /* 0x000fe2000bf05270 */
[----:B-1----:R-:W-:Y:S01]  /*7d00*/  MOV R11, R4 ;  /* 0x00000004000b7202 */ /* 0x002fe20000000f00 */
[----:B------:R-:W-:Y:S01]  /*7d10*/  USEL UR5, URZ, 0x1, UP1 ;  /* 0x000000013f057887 */ /* 0x000fe20008800000 */
[----:B------:R-:W-:Y:S01]  /*7d20*/  IMAD.MOV.U32 R10, RZ, RZ, R6 ;  /* 0x000000ffff0a7224 */ /* 0x000fe200078e0006 */
[----:B------:R-:W-:-:S02]  /*7d30*/  USEL UR43, UR43, URZ, UP0 ;  /* 0x0000003f2b2b7287 */ /* 0x000fc40008000000 */
[----:B------:R-:W-:Y:S02]  /*7d40*/  USEL UR41, UR4, URZ, UP1 ;  /* 0x0000003f04297287 */ /* 0x000fe40008800000 */
[----:B------:R-:W-:Y:S01]  /*7d50*/  LOP3.LUT R12, R3, UR5, RZ, 0x3c, !PT ;  /* 0x00000005030c7c12 */ /* 0x000fe2000f8e3cff */
[----:B------:R-:W-:Y:S09]  /*7d60*/  @P2 BRA `(.L_x_46) ;  /* 0xffffffd800042947 */ /* 0x000ff2000383ffff */
.L_x_35:
[----:B------:R-:W1:Y:S01]  /*7d70*/  SHFL.BFLY PT, R0, R7, 0x1, 0x1f ;  /* 0x0c201f0007007f89 */ /* 0x000e6200000e0000 */
[----:B------:R-:W-:Y:S01]  /*7d80*/  BSSY B0, `(.L_x_47) ;  /* 0x0000024000007945 */ /* 0x000fe20003800000 */
[----:B------:R-:W-:Y:S01]  /*7d90*/  MOV R9, 0x7f800000 ;  /* 0x7f80000000097802 */ /* 0x000fe20000000f00 */
[----:B------:R-:W-:Y:S01]  /*7da0*/  IMAD.MOV.U32 R2, RZ, RZ, 0x3f800000 ;  /* 0x3f800000ff027424 */ /* 0x000fe200078e00ff */
[----:B------:R-:W2:Y:S01]  /*7db0*/  SHFL.BFLY PT, R3, R8, 0x1, 0x1f ;  /* 0x0c201f0008037f89 */ /* 0x000ea200000e0000 */
[----:B------:R-:W-:Y:S02]  /*7dc0*/  MOV R10, 0x3f800000 ;  /* 0x3f800000000a7802 */ /* 0x000fe40000000f00 */
[----:B------:R-:W-:Y:S01]  /*7dd0*/  MOV R11, 0x7f800000 ;  /* 0x7f800000000b7802 */ /* 0x000fe20000000f00 */
[----:B-1----:R-:W-:Y:S01]  /*7de0*/  FADD R0, R0, R7 ;  /* 0x0000000700007221 */ /* 0x002fe20000000000 */
[----:B--2---:R-:W-:-:S04]  /*7df0*/  FADD R16, R3, R8 ;  /* 0x0000000803107221 */ /* 0x004fc80000000000 */
[----:B------:R-:W1:Y:S04]  /*7e00*/  SHFL.BFLY PT, R5, R0, 0x2, 0x1f ;  /* 0x0c401f0000057f89 */ /* 0x000e6800000e0000 */
[----:B------:R-:W2:Y:S01]  /*7e10*/  SHFL.BFLY PT, R17, R16, 0x2, 0x1f ;  /* 0x0c401f0010117f89 */ /* 0x000ea200000e0000 */
[C---:B-1----:R-:W-:Y:S01]  /*7e20*/  FSETP.NE.AND P0, PT, R0.reuse, -R5, PT ;  /* 0x800000050000720b */ /* 0x042fe20003f05000 */
[----:B------:R-:W-:Y:S01]  /*7e30*/  FADD R5, R0, R5 ;  /* 0x0000000500057221 */ /* 0x000fe20000000000 */
[----:B--2---:R-:W-:-:S11]  /*7e40*/  FADD R7, R16, R17 ;  /* 0x0000001110077221 */ /* 0x004fd60000000000 */
[----:B------:R-:W-:Y:S05]  /*7e50*/  @!P0 BRA `(.L_x_48) ;  /* 0x0000000000588947 */ /* 0x000fea0003800000 */
[----:B------:R-:W-:Y:S01]  /*7e60*/  IADD3 R0, R5, 0x1800000, RZ ;  /* 0x0180000005007810 */ /* 0x000fe20007ffe0ff */
[----:B------:R-:W-:Y:S03]  /*7e70*/  BSSY B1, `(.L_x_49) ;  /* 0x000000d000017945 */ /* 0x000fe60003800000 */
[----:B------:R-:W-:-:S04]  /*7e80*/  LOP3.LUT R0, R0, 0x7f800000, RZ, 0xc0, !PT ;  /* 0x7f80000000007812 */ /* 0x000fc800078ec0ff */
[----:B------:R-:W-:-:S13]  /*7e90*/  ISETP.GT.U32.AND P0, PT, R0, 0x1ffffff, PT ;  /* 0x01ffffff0000780c */ /* 0x000fda0003f04070 */
[----:B------:R-:W-:Y:S05]  /*7ea0*/  @P0 BRA `(.L_x_50) ;  /* 0x0000000000140947 */ /* 0x000fea0003800000 */
[----:B------:R-:W-:Y:S01]  /*7eb0*/  IMAD.MOV.U32 R2, RZ, RZ, R5 ;  /* 0x000000ffff027224 */ /* 0x000fe200078e0005 */
[----:B------:R-:W-:-:S07]  /*7ec0*/  MOV R15, 0x7ee0 ;  /* 0x00007ee0000f7802 */ /* 0x000fce0000000f00 */
[----:B------:R-:W-:Y:S05]  /*7ed0*/  CALL.REL.NOINC `($__internal_0_$__cuda_sm20_rcp_rn_f32_slowpath) ;  /* 0x0000004000587944 */ /* 0x000fea0003c00000 */
[----:B------:R-:W-:Y:S01]  /*7ee0*/  MOV R2, R0 ;  /* 0x0000000000027202 */ /* 0x000fe20000000f00 */
[----:B------:R-:W-:Y:S06]  /*7ef0*/  BRA `(.L_x_51) ;  /* 0x0000000000107947 */ /* 0x000fec0003800000 */
.L_x_50:
[----:B------:R-:W1:Y:S02]  /*7f00*/  MUFU.RCP R2, R5 ;  /* 0x0000000500027308 */ /* 0x000e640000001000 */
[----:B-1----:R-:W-:-:S04]  /*7f10*/  FFMA R0, R5, R2, -1 ;  /* 0xbf80000005007423 */ /* 0x002fc80000000002 */
[----:B------:R-:W-:-:S04]  /*7f20*/  FADD.FTZ R3, -R0, -RZ ;  /* 0x800000ff00037221 */ /* 0x000fc80000010100 */
[----:B------:R-:W-:-:S07]  /*7f30*/  FFMA R2, R2, R3, R2 ;  /* 0x0000000302027223 */ /* 0x000fce0000000002 */
.L_x_51:
[----:B------:R-:W-:Y:S05]  /*7f40*/  BSYNC B1 ;  /* 0x0000000000017941 */ /* 0x000fea0003800000 */
.L_x_49:
[----:B------:R-:W-:Y:S01]  /*7f50*/  FSETP.GEU.AND P0, PT, |R5|, 1.175494350822287508e-38, PT ;  /* 0x008000000500780b */ /* 0x000fe20003f0e200 */
[----:B------:R-:W-:-:S12]  /*7f60*/  ULDC UR4, c[0x0][0x600] ;  /* 0x0001800000047ab9 */ /* 0x000fd80000000800 */
[----:B------:R-:W-:-:S04]  /*7f70*/  @!P0 FMUL R5, R5, 16777216 ;  /* 0x4b80000005058820 */ /* 0x000fc80000400000 */
[----:B------:R-:W1:Y:S02]  /*7f80*/  MUFU.LG2 R0, R5 ;  /* 0x0000000500007308 */ /* 0x000e640000000c00 */
[----:B-1----:R-:W-:-:S04]  /*7f90*/  @!P0 FADD R0, R0, -24 ;  /* 0xc1c0000000008421 */ /* 0x002fc80000000000 */
[----:B------:R-:W-:-:S04]  /*7fa0*/  FMUL R11, R0, 0.69314718246459960938 ;  /* 0x3f317218000b7820 */ /* 0x000fc80000400000 */
[----:B------:R-:W-:-:S07]  /*7fb0*/  FFMA R11, R4, UR4, R11 ;  /* 0x00000004040b7c23 */ /* 0x000fce000800000b */
.L_x_48:
[----:B------:R-:W-:Y:S05]  /*7fc0*/  BSYNC B0 ;  /* 0x0000000000007941 */ /* 0x000fea0003800000 */
.L_x_47:
[----:B------:R-:W-:Y:S01]  /*7fd0*/  FSETP.NE.AND P0, PT, R16, -R17, PT ;  /* 0x800000111000720b */ /* 0x000fe20003f05000 */
[----:B------:R-:W-:Y:S01]  /*7fe0*/  ULDC UR4, c[0x0][0x608] ;  /* 0x0001820000047ab9 */ /* 0x000fe20000000800 */
[----:B------:R-:W-:Y:S01]  /*7ff0*/  BSSY B0, `(.L_x_52) ;  /* 0x0000035000007945 */ /* 0x000fe20003800000 */
[----:B------:R-:W-:-:S04]  /*8000*/  FMUL R2, R2, UR4 ;  /* 0x0000000402027c20 */ /* 0x000fc80008400000 */
        /* <DEDUP_REMOVED lines=28> */
[----:B------:R-:W-:Y:S06]  /*81d0*/  @!P0 BRA `(.L_x_53) ;  /* 0x0000000000588947 */ /* 0x000fec0003800000 */
        /* <DEDUP_REMOVED lines=10> */
.L_x_55:
[----:B------:R-:W1:Y:S02]  /*8280*/  MUFU.RCP R10, R7 ;  /* 0x00000007000a7308 */ /* 0x000e640000001000 */
[----:B-1----:R-:W-:-:S04]  /*8290*/  FFMA R0, R7, R10, -1 ;  /* 0xbf80000007007423 */ /* 0x002fc8000000000a */
[----:B------:R-:W-:-:S04]  /*82a0*/  FADD.FTZ R3, -R0, -RZ ;  /* 0x800000ff00037221 */ /* 0x000fc80000010100 */
[----:B------:R-:W-:-:S07]  /*82b0*/  FFMA R10, R10, R3, R10 ;  /* 0x000000030a0a7223 */ /* 0x000fce000000000a */
.L_x_56:
[----:B------:R-:W-:Y:S05]  /*82c0*/  BSYNC B1 ;  /* 0x0000000000017941 */ /* 0x000fea0003800000 */
.L_x_54:
[----:B------:R-:W-:Y:S01]  /*82d0*/  FSETP.GEU.AND P0, PT, |R7|, 1.175494350822287508e-38, PT ;  /* 0x008000000700780b */ /* 0x000fe20003f0e200 */
[----:B------:R-:W-:-:S12]  /*82e0*/  ULDC UR4, c[0x0][0x600] ;  /* 0x0001800000047ab9 */ /* 0x000fd80000000800 */
[----:B------:R-:W-:-:S04]  /*82f0*/  @!P0 FMUL R7, R7, 16777216 ;  /* 0x4b80000007078820 */ /* 0x000fc80000400000 */
[----:B------:R-:W1:Y:S02]  /*8300*/  MUFU.LG2 R0, R7 ;  /* 0x0000000700007308 */ /* 0x000e640000000c00 */
[----:B-1----:R-:W-:-:S04]  /*8310*/  @!P0 FADD R0, R0, -24 ;  /* 0xc1c0000000008421 */ /* 0x002fc80000000000 */
[----:B------:R-:W-:-:S04]  /*8320*/  FMUL R9, R0, 0.69314718246459960938 ;  /* 0x3f31721800097820 */ /* 0x000fc80000400000 */
[----:B------:R-:W-:-:S07]  /*8330*/  FFMA R9, R6, UR4, R9 ;  /* 0x0000000406097c23 */ /* 0x000fce0008000009 */
.L_x_53:
[----:B------:R-:W-:Y:S05]  /*8340*/  BSYNC B0 ;  /* 0x0000000000007941 */ /* 0x000fea0003800000 */
.L_x_52:
[----:B------:R-:W-:Y:S01]  /*8350*/  UISETP.NE.AND UP0, UPT, UR38, 0x1, UPT ;  /* 0x000000012600788c */ /* 0x000fe2000bf05270 */
[----:B------:R-:W1:Y:S03]  /*8360*/  S2R R2, SR_TID.X ;  /* 0x0000000000027919 */ /* 0x000e660000002100 */
[----:B------:R-:W-:-:S06]  /*8370*/  USEL UR4, URZ, 0x1, UP0 ;  /* 0x000000013f047887 */ /* 0x000fcc0008000000 */
[----:B------:R-:W-:Y:S01]  /*8380*/  MOV R0, UR4 ;  /* 0x0000000400007c02 */ /* 0x000fe20008000f00 */
[----:B------:R-:W-:Y:S02]  /*8390*/  ULDC UR4, c[0x0][0x608] ;  /* 0x0001820000047ab9 */ /* 0x000fe40000000800 */
[----:B------:R-:W-:Y:S01]  /*83a0*/  FMUL R10, R10, UR4 ;  /* 0x000000040a0a7c20 */ /* 0x000fe20008400000 */
[----:B------:R-:W-:-:S03]  /*83b0*/  SHF.L.U32 R0, R0, 0x1f, RZ ;  /* 0x0000001f00007819 */ /* 0x000fc600000006ff */
[-C--:B------:R-:W-:Y:S01]  /*83c0*/  FMUL R106, R106, R10.reuse ;  /* 0x0000000a6a6a7220 */ /* 0x080fe20000400000 */
[----:B------:R-:W2:Y:S01]  /*83d0*/  SYNCS.PHASECHK.TRANS64.TRYWAIT P0, [UR39+0x8], R0 ;  /* 0x00000800ff0075a7 */ /* 0x000ea20008000167 */
        /* <DEDUP_REMOVED lines=14> */
[C---:B-1----:R-:W-:Y:S01]  /*84c0*/  LOP3.LUT P1, R18, R2.reuse, 0x3, RZ, 0xc0, !PT ;  /* 0x0000000302127812 */ /* 0x042fe2000782c0ff */
[----:B------:R-:W-:Y:S01]  /*84d0*/  FMUL R112, R87, R10 ;  /* 0x0000000a57707220 */ /* 0x000fe20000400000 */
[----:B------:R-:W-:Y:S01]  /*84e0*/  LOP3.LUT R16, R2, 0x7f, RZ, 0xc0, !PT ;  /* 0x0000007f02107812 */ /* 0x000fe200078ec0ff */
[----:B--2---:R-:W-:Y:S10]  /*84f0*/  @!P0 BRA `(.L_x_57) ;  /* 0x0000003800408947 */ /* 0x004ff40003800000 */
.L_x_117:
[----:B------:R-:W-:Y:S01]  /*8500*/  ULDC.64 UR10, c[0x0][0x208] ;  /* 0x00008200000a7ab9 */ /* 0x000fe20000000a00 */
[----:B------:R-:W-:Y:S01]  /*8510*/  BSSY B0, `(.L_x_58) ;  /* 0x0000019000007945 */ /* 0x000fe20003800000 */
[----:B------:R-:W-:-:S03]  /*8520*/  SHF.R.U32.HI R17, RZ, 0x5, R16 ;  /* 0x00000005ff117819 */ /* 0x000fc60000011610 */
[----:B------:R-:W-:Y:S05]  /*8530*/  @P1 BRA `(.L_x_59) ;  /* 0x0000000000581947 */ /* 0x000fea0003800000 */
[----:B------:R-:W2:Y:S01]  /*8540*/  S2UR UR4, SR_CTAID.Y ;  /* 0x00000000000479c3 */ /* 0x000ea20000002600 */
[----:B-1----:R-:W-:Y:S01]  /*8550*/  SHF.R.U32.HI R0, RZ, 0x2, R2 ;  /* 0x00000002ff007819 */ /* 0x002fe20000011602 */
[----:B------:R-:W-:Y:S01]  /*8560*/  IMAD.SHL.U32 R3, R17, 0x10, RZ ;  /* 0x0000001011037824 */ /* 0x000fe200078e00ff */
[----:B------:R-:W-:Y:S02]  /*8570*/  USHF.L.U32 UR8, UR37, 0x6, URZ ;  /* 0x0000000625087899 */ /* 0x000fe4000800063f */
[----:B------:R-:W-:Y:S01]  /*8580*/  LOP3.LUT R0, R0, 0x7, RZ, 0xc0, !PT ;  /* 0x0000000700007812 */ /* 0x000fe200078ec0ff */
[----:B------:R-:W-:Y:S02]  /*8590*/  ULDC.64 UR6, c[0x0][0x688] ;  /* 0x0001a20000067ab9 */ /* 0x000fe40000000a00 */
[----:B------:R-:W1:Y:S01]  /*85a0*/  S2UR UR5, SR_CTAID.Z ;  /* 0x00000000000579c3 */ /* 0x000e620000002700 */
[----:B------:R-:W-:-:S04]  /*85b0*/  LOP3.LUT R0, R3, 0xfffffff0, R0, 0xe2, !PT ;  /* 0xfffffff003007812 */ /* 0x000fc800078ee200 */
[----:B------:R-:W-:-:S04]  /*85c0*/  IADD3 R3, R0, UR8, RZ ;  /* 0x0000000800037c10 */ /* 0x000fc8000fffe0ff */
[----:B------:R-:W-:Y:S01]  /*85d0*/  IADD3 R2, R3, 0x8, RZ ;  /* 0x0000000803027810 */ /* 0x000fe20007ffe0ff */
[----:B--2---:R-:W-:-:S04]  /*85e0*/  UIMAD UR4, UR4, UR6, UR8 ;  /* 0x00000006040472a4 */ /* 0x004fc8000f8e0208 */
[----:B-1----:R-:W-:-:S03]  /*85f0*/  UIMAD UR4, UR5, UR7, UR4 ;  /* 0x00000007050472a4 */ /* 0x002fc6000f8e0204 */
[----:B------:R-:W-:Y:S02]  /*8600*/  ULDC UR5, c[0x0][0x288] ;  /* 0x0000a20000057ab9 */ /* 0x000fe40000000800 */
[----:B------:R-:W-:Y:S02]  /*8610*/  ISETP.GE.U32.AND P0, PT, R3, UR5, PT ;  /* 0x0000000503007c0c */ /* 0x000fe4000bf06070 */
[----:B------:R-:W-:Y:S02]  /*8620*/  IADD3 R0, P2, R0, UR4, RZ ;  /* 0x0000000400007c10 */ /* 0x000fe4000ff5e0ff */
[----:B------:R-:W-:Y:S01]  /*8630*/  ISETP.GE.U32.AND P1, PT, R2, UR5, PT ;  /* 0x0000000502007c0c */ /* 0x000fe2000bf26070 */
[----:B------:R-:W-:Y:S02]  /*8640*/  ULDC.64 UR4, c[0x0][0x680] ;  /* 0x0001a00000047ab9 */ /* 0x000fe40000000a00 */
[----:B------:R-:W-:Y:S01]  /*8650*/  IMAD.X R3, RZ, RZ, RZ, P2 ;  /* 0x000000ffff037224 */ /* 0x000fe200010e06ff */
[----:B------:R-:W-:-:S04]  /*8660*/  LEA R2, P2, R0, UR4, 0x2 ;  /* 0x0000000400027c11 */ /* 0x000fc8000f8410ff */
[----:B------:R-:W-:-:S05]  /*8670*/  LEA.HI.X R3, R0, UR5, R3, 0x2, P2 ;  /* 0x0000000500037c11 */ /* 0x000fca00090f1403 */
[----:B------:R2:W-:Y:S04]  /*8680*/  @!P0 STG.E desc[UR10][R2.64], R11 ;  /* 0x0000000b02008986 */ /* 0x0005e8000c10190a */
[----:B------:R2:W-:Y:S02]  /*8690*/  @!P1 STG.E desc[UR10][R2.64+0x20], R9 ;  /* 0x0000200902009986 */ /* 0x0005e4000c10190a */
.L_x_59:
[----:B------:R-:W-:Y:S05]  /*86a0*/  BSYNC B0 ;  /* 0x0000000000007941 */ /* 0x000fea0003800000 */
.L_x_58:
[----:B------:R-:W-:Y:S01]  /*86b0*/  ULDC.64 UR4, c[0x0][0x730] ;  /* 0x0001cc0000047ab9 */ /* 0x000fe20000000a00 */
[-C--:B------:R-:W-:Y:S01]  /*86c0*/  FMUL R74, R74, R10.reuse ;  /* 0x0000000a4a4a7220 */ /* 0x080fe20000400000 */
[----:B------:R-:W-:Y:S01]  /*86d0*/  ISETP.NE.U32.AND P0, PT, RZ, UR4, PT ;  /* 0x00000004ff007c0c */ /* 0x000fe2000bf05070 */
[-C--:B------:R-:W-:Y:S01]  /*86e0*/  FMUL R114, R75, R10.reuse ;  /* 0x0000000a4b727220 */ /* 0x080fe20000400000 */
[-C--:B------:R-:W-:Y:S01]  /*86f0*/  FMUL R78, R78, R10.reuse ;  /* 0x0000000a4e4e7220 */ /* 0x080fe20000400000 */
[-C--:B------:R-:W-:Y:S01]  /*8700*/  FMUL R116, R79, R10.reuse ;  /* 0x0000000a4f747220 */ /* 0x080fe20000400000 */
[----:B------:R-:W-:Y:S01]  /*8710*/  ISETP.NE.AND.EX P0, PT, RZ, UR5, PT, P0 ;  /* 0x00000005ff007c0c */ /* 0x000fe2000bf05300 */
[-C--:B------:R-:W-:Y:S01]  /*8720*/  FMUL R66, R66, R10.reuse ;  /* 0x0000000a42427220 */ /* 0x080fe20000400000 */
[-C--:B------:R-:W-:Y:S01]  /*8730*/  FMUL R118, R67, R10.reuse ;  /* 0x0000000a43767220 */ /* 0x080fe20000400000 */
[-C--:B------:R-:W-:Y:S01]  /*8740*/  FMUL R70, R70, R10.reuse ;  /* 0x0000000a46467220 */ /* 0x080fe20000400000 */
[-C--:B------:R-:W-:Y:S01]  /*8750*/  FMUL R120, R71, R10.reuse ;  /* 0x0000000a47787220 */ /* 0x080fe20000400000 */
[-C--:B------:R-:W-:Y:S01]  /*8760*/  FMUL R58, R58, R10.reuse ;  /* 0x0000000a3a3a7220 */ /* 0x080fe20000400000 */
[-C--:B------:R-:W-:Y:S01]  /*8770*/  FMUL R122, R59, R10.reuse ;  /* 0x0000000a3b7a7220 */ /* 0x080fe20000400000 */
[-C--:B------:R-:W-:Y:S01]  /*8780*/  FMUL R62, R62, R10.reuse ;  /* 0x0000000a3e3e7220 */ /* 0x080fe20000400000 */
[----:B------:R-:W-:-:S05]  /*8790*/  FMUL R124, R63, R10 ;  /* 0x0000000a3f7c7220 */ /* 0x000fca0000400000 */
[----:B------:R-:W-:Y:S05]  /*87a0*/  @P0 BRA `(.L_x_60) ;  /* 0x0000000000200947 */ /* 0x000fea0003800000 */
[----:B------:R-:W-:Y:S02]  /*87b0*/  ULDC.64 UR4, c[0x0][0x728] ;  /* 0x0001ca0000047ab9 */ /* 0x000fe40000000a00 */
[----:B------:R-:W-:-:S04]  /*87c0*/  ISETP.NE.U32.AND P0, PT, RZ, UR4, PT ;  /* 0x00000004ff007c0c */ /* 0x000fc8000bf05070 */
[----:B------:R-:W-:-:S13]  /*87d0*/  ISETP.NE.AND.EX P0, PT, RZ, UR5, PT, P0 ;  /* 0x00000005ff007c0c */ /* 0x000fda000bf05300 */
[----:B------:R-:W-:Y:S05]  /*87e0*/  @!P0 BRA `(.L_x_61) ;  /* 0x00000000000c8947 */ /* 0x000fea0003800000 */
[----:B-12---:R-:W1:Y:S02]  /*87f0*/  LDC.64 R2, c[0x0][0x728] ;  /* 0x0001ca00ff027b82 */ /* 0x006e640000000a00 */
[----:B-1----:R4:W5:Y:S01]  /*8800*/  LDG.E R2, desc[UR10][R2.64] ;  /* 0x0000000a02027981 */ /* 0x002962000c1e1900 */
[----:B------:R-:W-:Y:S05]  /*8810*/  BRA `(.L_x_60) ;  /* 0x0000000000047947 */ /* 0x000fea0003800000 */
.L_x_61:
[----:B--2---:R-:W3:Y:S02]  /*8820*/  LDC R2, c[0x0][0x720] ;  /* 0x0001c800ff027b82 */ /* 0x004ee40000000800 */
.L_x_60:
[----:B-1----:R-:W-:Y:S02]  /*8830*/  MOV R0, RZ ;  /* 0x000000ff00007202 */ /* 0x002fe40000000f00 */
[----:B---3-5:R-:W-:Y:S02]  /*8840*/  MOV R49, R2 ;  /* 0x0000000200317202 */ /* 0x028fe40000000f00 */
[----:B------:R-:W-:-:S13]  /*8850*/  LOP3.LUT P0, RZ, R0, 0x9f, RZ, 0xc0, !PT ;  /* 0x0000009f00ff7812 */ /* 0x000fda000780c0ff */
[----:B------:R-:W-:Y:S05]  /*8860*/  @!P0 BRA `(.L_x_62) ;  /* 0x0000000000408947 */ /* 0x000fea0003800000 */
[----:B------:R-:W-:Y:S01]  /*8870*/  MOV R0, 0x0 ;  /* 0x0000000000007802 */ /* 0x000fe20000000f00 */
[----:B------:R-:W-:Y:S01]  /*8880*/  ULDC.64 UR4, c[0x4][0x70] ;  /* 0x01001c0000047ab9 */ /* 0x000fe20000000a00 */
[----:B------:R-:W-:Y:S01]  /*8890*/  ULDC.64 UR6, c[0x4][0x8] ;  /* 0x0100020000067ab9 */ /* 0x000fe20000000a00 */
[----:B------:R-:W-:Y:S01]  /*88a0*/  MOV R4, UR4 ;  /* 0x0000000400047c02 */ /* 0x000fe20008000f00 */
[----:B--2-4-:R1:W2:Y:S01]  /*88b0*/  LDC.64 R2, c[0x4][R0] ;  /* 0x0100000000027b82 */ /* 0x0142a20000000a00 */
[----:B------:R-:W-:Y:S01]  /*88c0*/  IMAD.U32 R5, RZ, RZ, UR5 ;  /* 0x00000005ff057e24 */ /* 0x000fe2000f8e00ff */
[----:B------:R-:W-:Y:S01]  /*88d0*/  ULDC.64 UR4, c[0x4][0x78] ;  /* 0x01001e0000047ab9 */ /* 0x000fe20000000a00 */
[----:B------:R-:W-:Y:S01]  /*88e0*/  IMAD.U32 R10, RZ, RZ, UR6 ;  /* 0x00000006ff0a7e24 */ /* 0x000fe2000f8e00ff */
[----:B------:R-:W-:Y:S01]  /*88f0*/  MOV R6, UR4 ;  /* 0x0000000400067c02 */ /* 0x000fe20008000f00 */
[----:B------:R-:W-:Y:S01]  /*8900*/  IMAD.MOV.U32 R12, RZ, RZ, 0x1 ;  /* 0x00000001ff0c7424 */ /* 0x000fe200078e00ff */
[----:B------:R-:W-:-:S02]  /*8910*/  MOV R7, UR5 ;  /* 0x0000000500077c02 */ /* 0x000fc40008000f00 */
[----:B------:R-:W-:Y:S02]  /*8920*/  MOV R11, UR7 ;  /* 0x00000007000b7c02 */ /* 0x000fe40008000f00 */
[----:B------:R-:W-:Y:S02]  /*8930*/  MOV R8, 0x70 ;  /* 0x0000007000087802 */ /* 0x000fe40000000f00 */
[----:B-1----:R-:W-:-:S07]  /*8940*/  MOV R13, RZ ;  /* 0x000000ff000d7202 */ /* 0x002fce0000000f00 */
[----:B------:R-:W-:-:S07]  /*8950*/  LEPC R20, `(.L_x_62) ;  /* 0x000000001014794e */ /* 0x000fce0000000000 */
[----:B--2---:R-:W-:Y:S05]  /*8960*/  CALL.ABS.NOINC R2 ;  /* 0x0000000002007343 */ /* 0x004fea0003c00000 */
.L_x_62:
[----:B------:R-:W-:Y:S01]  /*8970*/  MOV R19, UR36 ;  /* 0x0000002400137c02 */ /* 0x000fe20008000f00 */
[----:B------:R-:W-:-:S04]  /*8980*/  IMAD.U32 R0, RZ, RZ, UR38 ;  /* 0x00000026ff007e24 */ /* 0x000fc8000f8e00ff */
[----:B------:R-:W-:-:S05]  /*8990*/  IMAD R19, R0, 0x1100, R19 ;  /* 0x0000110000137824 */ /* 0x000fca00078e0213 */
[----:B------:R-:W-:-:S04]  /*89a0*/  IADD3 R22, R19, -0x1100, RZ ;  /* 0xffffef0013167810 */ /* 0x000fc80007ffe0ff */
        /* <DEDUP_REMOVED lines=9> */
[----:B------:R-:W-:Y:S01]  /*8a40*/  MOV R6, UR6 ;  /* 0x0000000600067c02 */ /* 0x000fe20008000f00 */
[----:B------:R-:W-:Y:S01]  /*8a50*/  IMAD.U32 R10, RZ, RZ, UR4 ;  /* 0x00000004ff0a7e24 */ /* 0x000fe2000f8e00ff */
[----:B------:R-:W-:Y:S01]  /*8a60*/  MOV R7, UR7 ;  /* 0x0000000700077c02 */ /* 0x000fe20008000f00 */
[----:B------:R-:W-:Y:S01]  /*8a70*/  IMAD.MOV.U32 R12, RZ, RZ, 0x1 ;  /* 0x00000001ff0c7424 */ /* 0x000fe200078e00ff */
[----:B------:R-:W-:-:S02]  /*8a80*/  MOV R11, UR5 ;  /* 0x00000005000b7c02 */ /* 0x000fc40008000f00 */
[----:B------:R-:W-:Y:S02]  /*8a90*/  MOV R8, 0x70 ;  /* 0x0000007000087802 */ /* 0x000fe40000000f00 */
[----:B-1----:R-:W-:-:S07]  /*8aa0*/  MOV R13, RZ ;  /* 0x000000ff000d7202 */ /* 0x002fce0000000f00 */
[----:B------:R-:W-:-:S07]  /*8ab0*/  LEPC R20, `(.L_x_63) ;  /* 0x000000001014794e */ /* 0x000fce0000000000 */
[----:B--2---:R-:W-:Y:S05]  /*8ac0*/  CALL.ABS.NOINC R2 ;  /* 0x0000000002007343 */ /* 0x004fea0003c00000 */
.L_x_63:
[----:B------:R-:W1:Y:S01]  /*8ad0*/  S2R R4, SR_TID.X ;  /* 0x0000000000047919 */ /* 0x000e620000002100 */
[----:B------:R-:W-:Y:S01]  /*8ae0*/  ULDC.64 UR4, c[0x0][0x730] ;  /* 0x0001cc0000047ab9 */ /* 0x000fe20000000a00 */
[----:B------:R-:W-:Y:S01]  /*8af0*/  IADD3 R16, R16, 0x1f, RZ ;  /* 0x0000001f10107810 */ /* 0x000fe20007ffe0ff */
[----:B------:R-:W-:Y:S01]  /*8b00*/  IMAD R17, R17, 0x10, R18 ;  /* 0x0000001011117824 */ /* 0x000fe200078e0212 */
[----:B------:R-:W-:-:S04]  /*8b10*/  ISETP.NE.U32.AND P0, PT, RZ, UR4, PT ;  /* 0x00000004ff007c0c */ /* 0x000fc8000bf05070 */
[----:B------:R-:W-:-:S13]  /*8b20*/  ISETP.NE.AND.EX P0, PT, RZ, UR5, PT, P0 ;  /* 0x00000005ff007c0c */ /* 0x000fda000bf05300 */
[----:B------:R-:W3:Y:S01]  /*8b30*/  @P0 LDC R49, c[0x0][0x720] ;  /* 0x0001c800ff310b82 */ /* 0x000ee20000000800 */
[----:B------:R-:W-:Y:S02]  /*8b40*/  ISETP.GT.U32.AND P0, PT, R16, 0x3e, PT ;  /* 0x0000003e1000780c */ /* 0x000fe40003f04070 */
[----:B-1----:R-:W-:Y:S02]  /*8b50*/  SHF.L.U32 R0, R4, 0x4, RZ ;  /* 0x0000000404007819 */ /* 0x002fe400000006ff */
[----:B--2---:R-:W-:Y:S02]  /*8b60*/  SHF.R.U32.HI R2, RZ, 0x1, R4 ;  /* 0x00000001ff027819 */ /* 0x004fe40000011604 */
[C---:B----4-:R-:W-:Y:S02]  /*8b70*/  LOP3.LUT R3, R0.reuse, 0x40, RZ, 0xc0, !PT ;  /* 0x0000004000037812 */ /* 0x050fe400078ec0ff */
[----:B------:R-:W-:Y:S02]  /*8b80*/  LOP3.LUT R0, R0, 0x80, RZ, 0xc0, !PT ;  /* 0x0000008000007812 */ /* 0x000fe400078ec0ff */
[----:B------:R-:W-:-:S02]  /*8b90*/  LOP3.LUT R3, R3, 0x8, R2, 0xf8, !PT ;  /* 0x0000000803037812 */ /* 0x000fc400078ef802 */
[----:B------:R-:W-:Y:S01]  /*8ba0*/  SHF.L.U32 R2, R4, 0x1, RZ ;  /* 0x0000000104027819 */ /* 0x000fe200000006ff */
[----:B------:R-:W-:Y:S02]  /*8bb0*/  IMAD.U32 R0, R17, 0x10, R0 ;  /* 0x0000001011007824 */ /* 0x000fe400078e0000 */
[-C--:B---3--:R-:W-:Y:S01]  /*8bc0*/  FMUL R6, R108, R49.reuse ;  /* 0x000000316c067220 */ /* 0x088fe20000400000 */
[----:B------:R-:W-:Y:S01]  /*8bd0*/  LOP3.LUT R3, R3, 0x8, R2, 0x78, !PT ;  /* 0x0000000803037812 */ /* 0x000fe200078e7802 */
[-C--:B------:R-:W-:Y:S01]  /*8be0*/  FMUL R7, R26, R49.reuse ;  /* 0x000000311a077220 */ /* 0x080fe20000400000 */
[-C--:B------:R-:W-:Y:S01]  /*8bf0*/  FMUL R4, R104, R49.reuse ;  /* 0x0000003168047220 */ /* 0x080fe20000400000 */
[----:B------:R-:W-:Y:S01]  /*8c00*/  FMUL R5, R106, R49 ;  /* 0x000000316a057220 */ /* 0x000fe20000400000 */
[----:B------:R-:W-:Y:S01]  /*8c10*/  IADD3 R8, R0, R3, RZ ;  /* 0x0000000300087210 */ /* 0x000fe20007ffe0ff */
        /* <DEDUP_REMOVED lines=51> */
[----:B------:R-:W-:Y:S01]  /*8f50*/  F2FP.BF16.F32.PACK_AB R6, R7, R6 ;  /* 0x000000060706723e */ /* 0x000fe200000010ff */
[----:B------:R-:W-:Y:S01]  /*8f60*/  FMUL R49, R62, R49 ;  /* 0x000000313e317220 */ /* 0x000fe20000400000 */
[----:B------:R-:W-:-:S02]  /*8f70*/  F2FP.BF16.F32.PACK_AB R4, R3, R4 ;  /* 0x000000040304723e */ /* 0x000fc400000010ff */
[----:B------:R-:W-:Y:S02]  /*8f80*/  F2FP.BF16.F32.PACK_AB R5, R0, R5 ;  /* 0x000000050005723e */ /* 0x000fe400000010ff */
[----:B------:R-:W-:Y:S01]  /*8f90*/  F2FP.BF16.F32.PACK_AB R7, R9, R2 ;  /* 0x000000020907723e */ /* 0x000fe200000010ff */
[----:B------:R-:W-:Y:S06]  /*8fa0*/  @P0 BRA `(.L_x_64) ;  /* 0x0000000000040947 */ /* 0x000fec0003800000 */
[----:B------:R-:W-:-:S04]  /*8fb0*/  DEPBAR.LE SB0, 0x1 ;  /* 0x000080400000791a */ /* 0x000fc80000000000 */
.L_x_64:
[----:B------:R-:W-:Y:S05]  /*8fc0*/  WARPSYNC.ALL ;  /* 0x0000000000007948 */ /* 0x000fea0003800000 */
[----:B------:R-:W-:Y:S01]  /*8fd0*/  BAR.SYNC.DEFER_BLOCKING 0x1, 0x80 ;  /* 0x0042000000007b1d */ /* 0x000fe20000010000 */
[C---:B------:R-:W-:Y:S01]  /*8fe0*/  LEA R22, R8.reuse, R22, 0x1 ;  /* 0x0000001608167211 */ /* 0x040fe200078e08ff */
[----:B------:R-:W-:Y:S01]  /*8ff0*/  IMAD R8, R8, 0x2, R19 ;  /* 0x0000000208087824 */ /* 0x000fe200078e0213 */
[----:B------:R-:W-:Y:S02]  /*9000*/  F2FP.BF16.F32.PACK_AB R52, R10, R11 ;  /* 0x0000000b0a34723e */ /* 0x000fe400000010ff */
[----:B------:R-:W-:Y:S01]  /*9010*/  F2FP.BF16.F32.PACK_AB R53, R12, R13 ;  /* 0x0000000d0c35723e */ /* 0x000fe200000010ff */
[----:B------:R-:W-:Y:S01]  /*9020*/  BSSY B0, `(.L_x_65) ;  /* 0x0000018000007945 */ /* 0x000fe20003800000 */
[----:B------:R-:W-:-:S02]  /*9030*/  F2FP.BF16.F32.PACK_AB R54, R14, R15 ;  /* 0x0000000f0e36723e */ /* 0x000fc400000010ff */
[----:B------:R-:W-:Y:S01]  /*9040*/  F2FP.BF16.F32.PACK_AB R55, R16, R17 ;  /* 0x000000111037723e */ /* 0x000fe200000010ff */
[----:B------:R1:W-:Y:S01]  /*9050*/  STSM.16.M88.4 [R8+-0x1100], R4 ;  /* 0xffef000408007844 */ /* 0x0003e20000000200 */
[----:B------:R-:W-:Y:S01]  /*9060*/  @!PT LDS RZ, [RZ] ;  /* 0x00000000fffff984 */ /* 0x000fe20000000800 */
[----:B------:R-:W-:Y:S01]  /*9070*/  @!PT LDS RZ, [RZ] ;  /* 0x00000000fffff984 */ /* 0x000fe20000000800 */
[----:B------:R-:W-:Y:S01]  /*9080*/  @!PT LDS RZ, [RZ] ;  /* 0x00000000fffff984 */ /* 0x000fe20000000800 */
[----:B------:R-:W-:Y:S01]  /*9090*/  @!PT LDS RZ, [RZ] ;  /* 0x00000000fffff984 */ /* 0x000fe20000000800 */
[----:B------:R2:W-:Y:S06]  /*90a0*/  MEMBAR.ALL.CTA ;  /* 0x0000000000007992 */ /* 0x0005ec0000008000 */
[----:B--2---:R-:W2:Y:S02]  /*90b0*/  FENCE.VIEW.ASYNC.S ;  /* 0x00000000000073c6 */ /* 0x004ea40000000000 */
[----:B--2---:R-:W-:Y:S06]  /*90c0*/  BAR.SYNC.DEFER_BLOCKING 0x1, 0x80 ;  /* 0x0042000000007b1d */ /* 0x004fec0000010000 */
[----:B------:R-:W-:Y:S05]  /*90d0*/  @P0 BRA `(.L_x_66) ;  /* 0x0000000000300947 */ /* 0x000fea0003800000 */
[----:B------:R-:W-:Y:S01]  /*90e0*/  S2UR UR12, SR_CTAID.Z ;  /* 0x00000000000c79c3 */ /* 0x000fe20000002700 */
[----:B------:R-:W-:Y:S01]  /*90f0*/  R2UR UR8, R19 ;  /* 0x00000000130872ca */ /* 0x000fe200000e0000 */
[----:B------:R-:W-:Y:S01]  /*9100*/  ULDC.64 UR4, c[0x0][0x198] ;  /* 0x0000660000047ab9 */ /* 0x000fe20000000a00 */
[----:B------:R-:W-:Y:S02]  /*9110*/  USHF.L.U32 UR10, UR37, 0x6, URZ ;  /* 0x00000006250a7899 */ /* 0x000fe4000800063f */
[----:B------:R-:W-:Y:S01]  /*9120*/  UIADD3 UR4, UP0, UR4, 0x670, URZ ;  /* 0x0000067004047890 */ /* 0x000fe2000ff1e03f */
[----:B------:R-:W-:Y:S02]  /*9130*/  UMOV UR9, URZ ;  /* 0x0000003f00097c82 */ /* 0x000fe40008000000 */
[----:B------:R-:W2:Y:S01]  /*9140*/  S2UR UR11, SR_CTAID.Y ;  /* 0x00000000000b79c3 */ /* 0x000ea20000002600 */
[----:B------:R-:W-:-:S05]  /*9150*/  UIADD3.X UR5, URZ, UR5, URZ, UP0, !UPT ;  /* 0x000000053f057290 */ /* 0x000fca00087fe43f */
[----:B------:R-:W-:-:S09]  /*9160*/  UIADD3 UR8, UR8, -0x1100, URZ ;  /* 0xffffef0008087890 */ /* 0x000fd2000fffe03f */
[----:B--2---:R2:W-:Y:S01]  /*9170*/  UTMASTG.4D [UR8], [UR4] ;  /* 0x00000008040073b5 */ /* 0x0045e20008018000 */
[----:B------:R0:W-:Y:S01]  /*9180*/  UTMACMDFLUSH ;  /* 0x00000000000079b7 */ /* 0x0001e20000000000 */
[----:B--2---:R-:W-:-:S04]  /*9190*/  DEPBAR.LE SB0, 0x1 ;  /* 0x000080400000791a */ /* 0x004fc80000000000 */
.L_x_66:
[----:B------:R-:W-:Y:S05]  /*91a0*/  BSYNC B0 ;  /* 0x0000000000007941 */ /* 0x000fea0003800000 */
.L_x_65:
[----:B------:R-:W-:Y:S01]  /*91b0*/  BAR.SYNC.DEFER_BLOCKING 0x1, 0x80 ;  /* 0x0042000000007b1d */ /* 0x000fe20000010000 */
[----:B-1----:R-:W-:Y:S02]  /*91c0*/  F2FP.BF16.F32.PACK_AB R4, R18, R21 ;  /* 0x000000151204723e */ /* 0x002fe400000010ff */
[----:B------:R-:W-:Y:S02]  /*91d0*/  F2FP.BF16.F32.PACK_AB R5, R20, R23 ;  /* 0x000000171405723e */ /* 0x000fe400000010ff */
[----:B------:R-:W-:Y:S01]  /*91e0*/  F2FP.BF16.F32.PACK_AB R6, R24, R25 ;  /* 0x000000191806723e */ /* 0x000fe200000010ff */
[----:B------:R-:W-:Y:S01]  /*91f0*/  BSSY B0, `(.L_x_67) ;  /* 0x0000017000007945 */ /* 0x000fe20003800000 */
[----:B------:R-:W-:Y:S01]  /*9200*/  F2FP.BF16.F32.PACK_AB R7, R26, R27 ;  /* 0x0000001b1a07723e */ /* 0x000fe200000010ff */
[----:B------:R1:W-:Y:S01]  /*9210*/  STSM.16.M88.4 [R22+0x800], R52 ;  /* 0x0008003416007844 */ /* 0x0003e20000000200 */
        /* <DEDUP_REMOVED lines=13> */
[----:B------:R-:W-:Y:S02]  /*92f0*/  UMOV UR9, 0x10 ;  /* 0x0000001000097882 */ /* 0x000fe40000000000 */
[----:B------:R-:W2:Y:S01]  /*9300*/  S2UR UR11, SR_CTAID.Y ;  /* 0x00000000000b79c3 */ /* 0x000ea20000002600 */
[----:B------:R-:W-:-:S05]  /*9310*/  UIADD3.X UR5, URZ, UR5, URZ, UP0, !UPT ;  /* 0x000000053f057290 */ /* 0x000fca00087fe43f */
[----:B------:R-:W-:-:S09]  /*9320*/  UIADD3 UR8, UR8, -0x900, URZ ;  /* 0xfffff70008087890 */ /* 0x000fd2000fffe03f */
[----:B--2---:R2:W-:Y:S01]  /*9330*/  UTMASTG.4D [UR8], [UR4] ;  /* 0x00000008040073b5 */ /* 0x0045e20008018000 */
[----:B------:R0:W-:Y:S01]  /*9340*/  UTMACMDFLUSH ;  /* 0x00000000000079b7 */ /* 0x0001e20000000000 */
[----:B--2---:R-:W-:-:S04]  /*9350*/  DEPBAR.LE SB0, 0x1 ;  /* 0x000080400000791a */ /* 0x004fc80000000000 */
.L_x_68:
[----:B------:R-:W-:Y:S05]  /*9360*/  BSYNC B0 ;  /* 0x0000000000007941 */ /* 0x000fea0003800000 */
.L_x_67:
[----:B------:R-:W-:Y:S01]  /*9370*/  BAR.SYNC.DEFER_BLOCKING 0x1, 0x80 ;  /* 0x0042000000007b1d */ /* 0x000fe20000010000 */
[----:B------:R-:W-:Y:S02]  /*9380*/  F2FP.BF16.F32.PACK_AB R28, R28, R29 ;  /* 0x0000001d1c1c723e */ /* 0x000fe400000010ff */
[----:B------:R-:W-:Y:S02]  /*9390*/  F2FP.BF16.F32.PACK_AB R29, R30, R31 ;  /* 0x0000001f1e1d723e */ /* 0x000fe400000010ff */
[----:B------:R-:W-:Y:S01]  /*93a0*/  F2FP.BF16.F32.PACK_AB R30, R32, R33 ;  /* 0x00000021201e723e */ /* 0x000fe200000010ff */
[----:B------:R-:W-:Y:S01]  /*93b0*/  BSSY B0, `(.L_x_69) ;  /* 0x0000017000007945 */ /* 0x000fe20003800000 */
[----:B------:R-:W-:Y:S01]  /*93c0*/  F2FP.BF16.F32.PACK_AB R31, R34, R35 ;  /* 0x00000023221f723e */ /* 0x000fe200000010ff */
[----:B------:R2:W-:Y:S01]  /*93d0*/  STSM.16.M88.4 [R22], R4 ;  /* 0x0000000416007844 */ /* 0x0005e20000000200 */
[----:B------:R-:W-:Y:S01]  /*93e0*/  @!PT LDS RZ, [RZ] ;  /* 0x00000000fffff984 */ /* 0x000fe20000000800 */
[----:B------:R-:W-:Y:S01]  /*93f0*/  @!PT LDS RZ, [RZ] ;  /* 0x00000000fffff984 */ /* 0x000fe20000000800 */
[----:B------:R-:W-:Y:S01]  /*9400*/  @!PT LDS RZ, [RZ] ;  /* 0x00000000fffff984 */ /* 0x000fe20000000800 */
[----:B------:R-:W-:Y:S01]  /*9410*/  @!PT LDS RZ, [RZ] ;  /* 0x00000000fffff984 */ /* 0x000fe20000000800 */
[----:B------:R3:W-:Y:S06]  /*9420*/  MEMBAR.ALL.CTA ;  /* 0x0000000000007992 */ /* 0x0007ec0000008000 */
[----:B---3--:R-:W3:Y:S02]  /*9430*/  FENCE.VIEW.ASYNC.S ;  /* 0x00000000000073c6 */ /* 0x008ee40000000000 */
[----:B---3--:R-:W-:Y:S06]  /*9440*/  BAR.SYNC.DEFER_BLOCKING 0x1, 0x80 ;  /* 0x0042000000007b1d */ /* 0x008fec0000010000 */
[----:B------:R-:W-:Y:S05]  /*9450*/  @P0 BRA `(.L_x_70) ;  /* 0x0000000000300947 */ /* 0x000fea0003800000 */
[----:B------:R-:W-:Y:S01]  /*9460*/  S2UR UR12, SR_CTAID.Z ;  /* 0x00000000000c79c3 */ /* 0x000fe20000002700 */
[----:B------:R-:W-:Y:S01]  /*9470*/  R2UR UR8, R19 ;  /* 0x00000000130872ca */ /* 0x000fe200000e0000 */
[----:B------:R-:W-:Y:S01]  /*9480*/  ULDC.64 UR4, c[0x0][0x198] ;  /* 0x0000660000047ab9 */ /* 0x000fe20000000a00 */
[----:B------:R-:W-:Y:S02]  /*9490*/  USHF.L.U32 UR10, UR37, 0x6, URZ ;  /* 0x00000006250a7899 */ /* 0x000fe4000800063f */
[----:B------:R-:W-:Y:S01]  /*94a0*/  UIADD3 UR4, UP0, UR4, 0x670, URZ ;  /* 0x0000067004047890 */ /* 0x000fe2000ff1e03f */
[----:B------:R-:W-:Y:S02]  /*94b0*/  UMOV UR9, 0x20 ;  /* 0x0000002000097882 */ /* 0x000fe40000000000 */
[----:B------:R-:W3:Y:S01]  /*94c0*/  S2UR UR11, SR_CTAID.Y ;  /* 0x00000000000b79c3 */ /* 0x000ee20000002600 */
[----:B------:R-:W-:-:S05]  /*94d0*/  UIADD3.X UR5, URZ, UR5, URZ, UP0, !UPT ;  /* 0x000000053f057290 */ /* 0x000fca00087fe43f */
[----:B------:R-:W-:-:S09]  /*94e0*/  UIADD3 UR8, UR8, -0x1100, URZ ;  /* 0xffffef0008087890 */ /* 0x000fd2000fffe03f */
[----:B---3--:R3:W-:Y:S01]  /*94f0*/  UTMASTG.4D [UR8], [UR4] ;  /* 0x00000008040073b5 */ /* 0x0087e20008018000 */
[----:B------:R0:W-:Y:S01]  /*9500*/  UTMACMDFLUSH ;  /* 0x00000000000079b7 */ /* 0x0001e20000000000 */
[----:B---3--:R-:W-:-:S04]  /*9510*/  DEPBAR.LE SB0, 0x1 ;  /* 0x000080400000791a */ /* 0x008fc80000000000 */
.L_x_70:
[----:B------:R-:W-:Y:S05]  /*9520*/  BSYNC B0 ;  /* 0x0000000000007941 */ /* 0x000fea0003800000 */
.L_x_69:
[----:B------:R-:W-:Y:S01]  /*9530*/  BAR.SYNC.DEFER_BLOCKING 0x1, 0x80 ;  /* 0x0042000000007b1d */ /* 0x000fe20000010000 */
[----:B------:R-:W-:Y:S02]  /*9540*/  F2FP.BF16.F32.PACK_AB R36, R36, R37 ;  /* 0x000000252424723e */ /* 0x000fe400000010ff */
        /* <DEDUP_REMOVED lines=10> */
[----:B----4-:R-:W4:Y:S02]  /*95f0*/  FENCE.VIEW.ASYNC.S ;  /* 0x00000000000073c6 */ /* 0x010f240000000000 */
[----:B----4-:R-:W-:Y:S06]  /*9600*/  BAR.SYNC.DEFER_BLOCKING 0x1, 0x80 ;  /* 0x0042000000007b1d */ /* 0x010fec0000010000 */
[----:B------:R-:W-:Y:S05]  /*9610*/  @P0 BRA `(.L_x_72) ;  /* 0x0000000000300947 */ /* 0x000fea0003800000 */
[----:B------:R-:W-:Y:S01]  /*9620*/  S2UR UR12, SR_CTAID.Z ;  /* 0x00000000000c79c3 */ /* 0x000fe20000002700 */
[----:B------:R-:W-:Y:S01]  /*9630*/  R2UR UR8, R19 ;  /* 0x00000000130872ca */ /* 0x000fe200000e0000 */
[----:B------:R-:W-:Y:S01]  /*9640*/  ULDC.64 UR4, c[0x0][0x198] ;  /* 0x0000660000047ab9 */ /* 0x000fe20000000a00 */
[----:B------:R-:W-:Y:S02]  /*9650*/  USHF.L.U32 UR10, UR37, 0x6, URZ ;  /* 0x00000006250a7899 */ /* 0x000fe4000800063f */
[----:B------:R-:W-:Y:S01]  /*9660*/  UIADD3 UR4, UP0, UR4, 0x670, URZ ;  /* 0x0000067004047890 */ /* 0x000fe2000ff1e03f */
[----:B------:R-:W-:Y:S02]  /*9670*/  UMOV UR9, 0x30 ;  /* 0x0000003000097882 */ /* 0x000fe40000000000 */
[----:B------:R-:W4:Y:S01]  /*9680*/  S2UR UR11, SR_CTAID.Y ;  /* 0x00000000000b79c3 */ /* 0x000f220000002600 */
[----:B------:R-:W-:-:S05]  /*9690*/  UIADD3.X UR5, URZ, UR5, URZ, UP0, !UPT ;  /* 0x000000053f057290 */ /* 0x000fca00087fe43f */
[----:B------:R-:W-:-:S09]  /*96a0*/  UIADD3 UR8, UR8, -0x900, URZ ;  /* 0xfffff70008087890 */ /* 0x000fd2000fffe03f */
[----:B----4-:R4:W-:Y:S01]  /*96b0*/  UTMASTG.4D [UR8], [UR4] ;  /* 0x00000008040073b5 */ /* 0x0109e20008018000 */
[----:B------:R0:W-:Y:S01]  /*96c0*/  UTMACMDFLUSH ;  /* 0x00000000000079b7 */ /* 0x0001e20000000000 */
[----:B----4-:R-:W-:-:S04]  /*96d0*/  DEPBAR.LE SB0, 0x1 ;  /* 0x000080400000791a */ /* 0x010fc80000000000 */
.L_x_72:
[----:B------:R-:W-:Y:S05]  /*96e0*/  BSYNC B0 ;  /* 0x0000000000007941 */ /* 0x000fea0003800000 */
.L_x_71:
        /* <DEDUP_REMOVED lines=12> */
[----:B-----5:R-:W5:Y:S02]  /*97b0*/  FENCE.VIEW.ASYNC.S ;  /* 0x00000000000073c6 */ /* 0x020f640000000000 */
[----:B-----5:R-:W-:Y:S06]  /*97c0*/  BAR.SYNC.DEFER_BLOCKING 0x1, 0x80 ;  /* 0x0042000000007b1d */ /* 0x020fec0000010000 */
[----:B------:R-:W-:Y:S05]  /*97d0*/  @P0 BRA `(.L_x_74) ;  /* 0x0000000000300947 */ /* 0x000fea0003800000 */
[----:B------:R-:W-:Y:S01]  /*97e0*/  S2UR UR12, SR_CTAID.Z ;  /* 0x00000000000c79c3 */ /* 0x000fe20000002700 */
[----:B------:R-:W-:Y:S01]  /*97f0*/  R2UR UR8, R19 ;  /* 0x00000000130872ca */ /* 0x000fe200000e0000 */
[----:B------:R-:W-:Y:S01]  /*9800*/  ULDC.64 UR4, c[0x0][0x198] ;  /* 0x0000660000047ab9 */ /* 0x000fe20000000a00 */
[----:B------:R-:W-:Y:S02]  /*9810*/  USHF.L.U32 UR10, UR37, 0x6, URZ ;  /* 0x00000006250a7899 */ /* 0x000fe4000800063f */
[----:B------:R-:W-:Y:S01]  /*9820*/  UIADD3 UR4, UP0, UR4, 0x670, URZ ;  /* 0x0000067004047890 */ /* 0x000fe2000ff1e03f */
[----:B------:R-:W-:Y:S02]  /*9830*/  UMOV UR9, 0x40 ;  /* 0x0000004000097882 */ /* 0x000fe40000000000 */
[----:B------:R-:W5:Y:S01]  /*9840*/  S2UR UR11, SR_CTAID.Y ;  /* 0x00000000000b79c3 */ /* 0x000f620000002600 */
[----:B------:R-:W-:-:S05]  /*9850*/  UIADD3.X UR5, URZ, UR5, URZ, UP0, !UPT ;  /* 0x000000053f057290 */ /* 0x000fca00087fe43f */
[----:B------:R-:W-:-:S09]  /*9860*/  UIADD3 UR8, UR8, -0x1100, URZ ;  /* 0xffffef0008087890 */ /* 0x000fd2000fffe03f */
[----:B-----5:R1:W-:Y:S01]  /*9870*/  UTMASTG.4D [UR8], [UR4] ;  /* 0x00000008040073b5 */ /* 0x0203e20008018000 */
[----:B------:R0:W-:Y:S01]  /*9880*/  UTMACMDFLUSH ;  /* 0x00000000000079b7 */ /* 0x0001e20000000000 */
[----:B-1----:R-:W-:-:S04]  /*9890*/  DEPBAR.LE SB0, 0x1 ;  /* 0x000080400000791a */ /* 0x002fc80000000000 */
.L_x_74:
[----:B------:R-:W-:Y:S05]  /*98a0*/  BSYNC B0 ;  /* 0x0000000000007941 */ /* 0x000fea0003800000 */
.L_x_73:
        /* <DEDUP_REMOVED lines=27> */
.L_x_76:
[----:B------:R-:W-:Y:S05]  /*9a60*/  BSYNC B0 ;  /* 0x0000000000007941 */ /* 0x000fea0003800000 */
.L_x_75:
[----:B------:R-:W-:Y:S06]  /*9a70*/  BAR.SYNC.DEFER_BLOCKING 0x1, 0x80 ;  /* 0x0042000000007b1d */ /* 0x000fec0000010000 */
[----:B------:R-:W-:Y:S01]  /*9a80*/  BSSY B0, `(.L_x_77) ;  /* 0x0000015000007945 */ /* 0x000fe20003800000 */
        /* <DEDUP_REMOVED lines=18> */
[----:B-----5:R1:W-:Y:S02]  /*9bb0*/  UTMASTG.4D [UR8], [UR4] ;  /* 0x00000008040073b5 */ /* 0x0203e40008018000 */
[----:B-1----:R0:W-:Y:S02]  /*9bc0*/  UTMACMDFLUSH ;  /* 0x00000000000079b7 */ /* 0x0021e40000000000 */
.L_x_78:
[----:B------:R-:W-:Y:S05]  /*9bd0*/  BSYNC B0 ;  /* 0x0000000000007941 */ /* 0x000fea0003800000 */
.L_x_77:
[----:B------:R-:W-:Y:S01]  /*9be0*/  UIADD3 UR38, UR38, -0x1, URZ ;  /* 0xffffffff26267890 */ /* 0x000fe2000fffe03f */
[----:B------:R-:W-:-:S04]  /*9bf0*/  DEPBAR.LE SB0, 0x0 ;  /* 0x000080000000791a */ /* 0x000fc80000000000 */
[----:B------:R-:W-:-:S04]  /*9c00*/  USHF.L.U32 UR4, UR38, 0x3, URZ ;  /* 0x0000000326047899 */ /* 0x000fc8000800063f */
[----:B------:R-:W-:-:S04]  /*9c10*/  ULOP3.LUT UR4, UR4, 0x8, URZ, 0xe2, !UPT ;  /* 0x0000000804047892 */ /* 0x000fc8000f8ee23f */
[----:B------:R-:W-:-:S06]  /*9c20*/  ULOP3.LUT UR4, UR4, 0x18, URZ, 0x3c, !UPT ;  /* 0x0000001804047892 */ /* 0x000fcc000f8e3c3f */
[----:B------:R-:W-:-:S04]  /*9c30*/  MOV R0, UR4 ;  /* 0x0000000400007c02 */ /* 0x000fc80008000f00 */
[----:B------:R-:W-:Y:S01]  /*9c40*/  SYNCS.ARRIVE.TRANS64.A1T0 RZ, [R0+UR36+0x18890], RZ ;  /* 0x018890ff00ff79a7 */ /* 0x000fe20008100024 */
[----:B------:R-:W-:Y:S05]  /*9c50*/  EXIT ;  /* 0x000000000000794d */ /* 0x000fea0003800000 */
.L_x_6:
[----:B------:R-:W-:-:S08]  /*9c60*/  UISETP.NE.AND UP0, UPT, UR4, 0x1, UPT ;  /* 0x000000010400788c */ /* 0x000fd0000bf05270 */
[----:B------:R-:W1:-:S00]  /*9c70*/  USETMAXREG.DEALLOC.CTAPOOL 0x18 ;  /* 0x00000018000079c8 */ /* 0x000e4000080e0500 */
[----:B------:R-:W-:-:S13]  /*9c80*/  PLOP3.LUT P0, PT, PT, PT, UP0, 0x80, 0x0 ;  /* 0x000000000000781c */ /* 0x000fda0003f0f008 */
[----:B------:R-:W-:Y:S05]  /*9c90*/  @P0 EXIT ;  /* 0x000000000000094d */ /* 0x000fea0003800000 */
[----:B------:R-:W2:Y:S01]  /*9ca0*/  S2UR UR11, SR_CTAID.X ;  /* 0x00000000000b79c3 */ /* 0x000ea20000002500 */
[----:B------:R-:W-:Y:S01]  /*9cb0*/  ULDC UR4, c[0x0][0x28c] ;  /* 0x0000a30000047ab9 */ /* 0x000fe20000000800 */
[----:B------:R-:W-:Y:S01]  /*9cc0*/  ELECT P3, URZ, PT ;  /* 0x00000000003f782f */ /* 0x000fe20003860000 */
[----:B------:R-:W-:Y:S01]  /*9cd0*/  BSSY B0, `(.L_x_79) ;  /* 0x0000054000007945 */ /* 0x000fe20003800000 */
[----:B------:R-:W-:Y:S01]  /*9ce0*/  UIADD3 UR6, UR4, 0x3f, URZ ;  /* 0x0000003f04067890 */ /* 0x000fe2000fffe03f */
[----:B-1----:R-:W-:Y:S02]  /*9cf0*/  CS2R R2, SRZ ;  /* 0x0000000000027805 */ /* 0x002fe4000001ff00 */
[----:B------:R-:W-:Y:S01]  /*9d00*/  MOV R7, RZ ;  /* 0x000000ff00077202 */ /* 0x000fe20000000f00 */
[----:B------:R-:W-:Y:S01]  /*9d10*/  USHF.R.S32.HI UR7, URZ, 0x1f, UR6 ;  /* 0x0000001f3f077899 */ /* 0x000fe20008011406 */
[----:B------:R-:W1:Y:S03]  /*9d20*/  S2UR UR60, SR_CTAID.Y ;  /* 0x00000000003c79c3 */ /* 0x000e660000002600 */
[----:B------:R-:W-:-:S04]  /*9d30*/  ULEA.HI UR7, UR7, UR6, URZ, 0x6 ;  /* 0x0000000607077291 */ /* 0x000fc8000f8f303f */
[----:B------:R-:W-:Y:S01]  /*9d40*/  USHF.R.S32.HI UR7, URZ, 0x6, UR7 ;  /* 0x000000063f077899 */ /* 0x000fe20008011407 */
[----:B------:R-:W3:Y:S01]  /*9d50*/  S2UR UR61, SR_CTAID.Z ;  /* 0x00000000003d79c3 */ /* 0x000ee20000002700 */
[----:B--2---:R-:W-:-:S04]  /*9d60*/  USHF.L.U32 UR11, UR11, 0x7, URZ ;  /* 0x000000070b0b7899 */ /* 0x004fc8000800063f */
[----:B------:R-:W-:-:S04]  /*9d70*/  UIADD3 UR4, UR11, 0xbf, URZ ;  /* 0x000000bf0b047890 */ /* 0x000fc8000fffe03f */
[----:B------:R-:W-:-:S04]  /*9d80*/  USHF.R.U32.HI UR4, URZ, 0x6, UR4 ;  /* 0x000000063f047899 */ /* 0x000fc80008011604 */
[----:B------:R-:W-:-:S04]  /*9d90*/  UISETP.LT.AND UP0, UPT, UR4, UR7, UPT ;  /* 0x000000070400728c */ /* 0x000fc8000bf01270 */
[----:B------:R-:W-:Y:S01]  /*9da0*/  USEL UR4, UR4, UR7, UP0 ;  /* 0x0000000704047287 */ /* 0x000fe20008000000 */
[----:B-1-3--:R-:W-:Y:S11]  /*9db0*/  @!P3 BRA `(.L_x_80) ;  /* 0x000000040014b947 */ /* 0x00aff60003800000 */
[----:B------:R-:W1:Y:S01]  /*9dc0*/  S2R R4, SR_CgaCtaId ;  /* 0x0000000000047919 */ /* 0x000e620000008800 */
[----:B------:R-:W-:Y:S01]  /*9dd0*/  MOV R3, 0x400 ;  /* 0x0000040000037802 */ /* 0x000fe20000000f00 */
[----:B------:R-:W-:-:S03]  /*9de0*/  IMAD.MOV.U32 R5, RZ, RZ, 0x1 ;  /* 0x00000001ff057424 */ /* 0x000fc600078e00ff */
[----:B-1----:R-:W-:Y:S02]  /*9df0*/  LEA R4, R4, R3, 0x18 ;  /* 0x0000000304047211 */ /* 0x002fe400078ec0ff */
[----:B------:R-:W-:-:S04]  /*9e00*/  SHF.L.U32 R3, R5, 0x1f, RZ ;  /* 0x0000001f05037819 */ /* 0x000fc800000006ff */
[----:B------:R-:W1:Y:S02]  /*9e10*/  SYNCS.PHASECHK.TRANS64.TRYWAIT P0, [R4+URZ+0x18860], R3 ;  /* 0x01886003040075a7 */ /* 0x000e64000800017f */
[----:B-1----:R-:W-:Y:S05]  /*9e20*/  @!P0 BRA `(.L_x_81) ;  /* 0x00000020000c8947 */ /* 0x002fea0003800000 */
.L_x_118:
[----:B------:R-:W-:Y:S01]  /*9e30*/  ULOP3.LUT UR6, UR5, 0x2, URZ, 0xfc, !UPT ;  /* 0x0000000205067892 */ /* 0x000fe2000f8efc3f */
[----:B-1----:R-:W-:-:S03]  /*9e40*/  @P2 MOV R3, 0x3800 ;  /* 0x0000380000032802 */ /* 0x002fc60000000f00 */
[----:B------:R-:W-:Y:S01]  /*9e50*/  UPRMT UR6, UR6, 0x9910, URZ ;  /* 0x0000991006067896 */ /* 0x000fe2000800003f */
[----:B------:R1:W-:Y:S03]  /*9e60*/  @P2 SYNCS.ARRIVE.TRANS64 RZ, [R4+URZ+0x18850], R3 ;  /* 0x0188500304ff29a7 */ /* 0x0003e6000800003f */
[----:B------:R-:W-:-:S06]  /*9e70*/  UISETP.NE.AND UP0, UPT, UR6, 0x2, UPT ;  /* 0x000000020600788c */ /* 0x000fcc000bf05270 */
[----:B------:R-:W-:-:S13]  /*9e80*/  PLOP3.LUT P0, PT, PT, PT, UP0, 0x80, 0x0 ;  /* 0x000000000000781c */ /* 0x000fda0003f0f008 */
[----:B-1----:R-:W-:Y:S05]  /*9e90*/  @P0 BRA `(.L_x_82) ;  /* 0x0000000000040947 */ /* 0x002fea0003800000 */
[----:B------:R-:W-:Y:S01]  /*9ea0*/  BPT.TRAP 0x1 ;  /* 0x000000040000795c */ /* 0x000fe20000300000 */
.L_x_82:
[----:B------:R-:W-:-:S04]  /*9eb0*/  LOP3.LUT P0, RZ, R0, 0x1f, RZ, 0xc0, !PT ;  /* 0x0000001f00ff7812 */ /* 0x000fc8000780c0ff */
[----:B------:R-:W-:-:S13]  /*9ec0*/  PLOP3.LUT P0, PT, P0, P2, PT, 0x2a, 0x0 ;  /* 0x000000000000781c */ /* 0x000fda0000704572 */
[----:B------:R-:W-:Y:S05]  /*9ed0*/  @P0 BRA `(.L_x_83) ;  /* 0x0000000000040947 */ /* 0x000fea0003800000 */
[----:B------:R-:W-:Y:S01]  /*9ee0*/  BPT.TRAP 0x1 ;  /* 0x000000040000795c */ /* 0x000fe20000300000 */
.L_x_83:
[----:B------:R-:W-:Y:S01]  /*9ef0*/  R2UR UR8, R4 ;  /* 0x00000000040872ca */ /* 0x000fe200000e0000 */
[----:B------:R-:W-:Y:S01]  /*9f00*/  ULDC.64 UR6, c[0x0][0x198] ;  /* 0x0000660000067ab9 */ /* 0x000fe20000000a00 */
[----:B------:R-:W-:Y:S01]  /*9f10*/  UMOV UR14, 0x0 ;  /* 0x00000000000e7882 */ /* 0x000fe20000000000 */
[----:B------:R-:W-:Y:S01]  /*9f20*/  UIADD3 UR6, UP0, UR6, 0xf0, URZ ;  /* 0x000000f006067890 */ /* 0x000fe2000ff1e03f */
[----:B------:R-:W-:Y:S01]  /*9f30*/  MOV R7, 0x40 ;  /* 0x0000004000077802 */ /* 0x000fe20000000f00 */
[----:B------:R-:W-:Y:S01]  /*9f40*/  UMOV UR15, 0x10000000 ;  /* 0x10000000000f7882 */ /* 0x000fe20000000000 */
[----:B------:R-:W-:Y:S01]  /*9f50*/  UMOV UR10, URZ ;  /* 0x0000003f000a7c82 */ /* 0x000fe20008000000 */
[----:B------:R-:W-:Y:S01]  /*9f60*/  UIADD3.X UR7, URZ, UR7, URZ, UP0, !UPT ;  /* 0x000000073f077290 */ /* 0x000fe200087fe43f */
[----:B------:R-:W-:Y:S01]  /*9f70*/  IMAD.MOV.U32 R3, RZ, RZ, 0x1 ;  /* 0x00000001ff037424 */ /* 0x000fe200078e00ff */
[----:B------:R-:W-:Y:S01]  /*9f80*/  UMOV UR12, UR60 ;  /* 0x0000003c000c7c82 */ /* 0x000fe20008000000 */
[----:B------:R-:W-:Y:S01]  /*9f90*/  UMOV UR13, UR61 ;  /* 0x0000003d000d7c82 */ /* 0x000fe20008000000 */
[----:B------:R-:W-:Y:S01]  /*9fa0*/  UMOV UR42, 0x10 ;  /* 0x00000010002a7882 */ /* 0x000fe20000000000 */
[----:B------:R-:W-:Y:S01]  /*9fb0*/  UMOV UR43, UR11 ;  /* 0x0000000b002b7c82 */ /* 0x000fe20008000000 */
[----:B------:R-:W-:-:S02]  /*9fc0*/  UIADD3 UR9, UR8, 0x18850, URZ ;  /* 0x0001885008097890 */ /* 0x000fc4000fffe03f */
[----:B------:R-:W-:Y:S02]  /*9fd0*/  UIADD3 UR40, UR8, 0x800, URZ ;  /* 0x0000080008287890 */ /* 0x000fe4000fffe03f */
[----:B------:R-:W-:Y:S02]  /*9fe0*/  UIADD3 UR32, UR8, 0x1000, URZ ;  /* 0x0000100008207890 */ /* 0x000fe4000fffe03f */
[----:B------:R-:W-:Y:S02]  /*9ff0*/  UIADD3 UR24, UR8, 0x1800, URZ ;  /* 0x0000180008187890 */ /* 0x000fe4000fffe03f */
[----:B------:R-:W-:Y:S02]  /*a000*/  UIADD3 UR16, UR8, 0x2000, URZ ;  /* 0x0000200008107890 */ /* 0x000fe4000fffe03f */
[----:B------:R1:W-:Y:S01]  /*a010*/  UTMALDG.4D [UR8], [UR6], desc[UR14] ;  /* 0x00000e08060075b4 */ /* 0x0003e20008019000 */
[----:B------:R-:W-:Y:S01]  /*a020*/  UIADD3 UR56, UR8, 0x2800, URZ ;  /* 0x0000280008387890 */ /* 0x000fe2000fffe03f */
[----:B------:R-:W-:Y:S01]  /*a030*/  UMOV UR44, UR60 ;  /* 0x0000003c002c7c82 */ /* 0x000fe20008000000 */
[----:B------:R-:W-:Y:S01]  /*a040*/  UMOV UR45, UR61 ;  /* 0x0000003d002d7c82 */ /* 0x000fe20008000000 */
[----:B------:R-:W-:Y:S01]  /*a050*/  UMOV UR41, UR9 ;  /* 0x0000000900297c82 */ /* 0x000fe20008000000 */
[----:B------:R-:W-:Y:S01]  /*a060*/  UMOV UR34, 0x20 ;  /* 0x0000002000227882 */ /* 0x000fe20000000000 */
[----:B------:R-:W-:Y:S01]  /*a070*/  UMOV UR35, UR11 ;  /* 0x0000000b00237c82 */ /* 0x000fe20008000000 */
[----:B------:R-:W-:Y:S01]  /*a080*/  UMOV UR36, UR60 ;  /* 0x0000003c00247c82 */ /* 0x000fe20008000000 */
[----:B------:R-:W-:Y:S01]  /*a090*/  UMOV UR37, UR61 ;  /* 0x0000003d00257c82 */ /* 0x000fe20008000000 */
[----:B------:R-:W-:Y:S01]  /*a0a0*/  UMOV UR33, UR9 ;  /* 0x0000000900217c82 */ /* 0x000fe20008000000 */
[----:B------:R-:W-:Y:S01]  /*a0b0*/  UMOV UR26, 0x30 ;  /* 0x00000030001a7882 */ /* 0x000fe20000000000 */
[----:B------:R-:W-:Y:S01]  /*a0c0*/  UMOV UR27, UR11 ;  /* 0x0000000b001b7c82 */ /* 0x000fe20008000000 */
[----:B------:R-:W-:Y:S01]  /*a0d0*/  UMOV UR28, UR60 ;  /* 0x0000003c001c7c82 */ /* 0x000fe20008000000 */
[----:B------:R-:W-:Y:S01]  /*a0e0*/  UMOV UR29, UR61 ;  /* 0x0000003d001d7c82 */ /* 0x000fe20008000000 */
[----:B------:R2:W-:Y:S01]  /*a0f0*/  UTMALDG.4D [UR40], [UR6], desc[UR14] ;  /* 0x00000e28060075b4 */ /* 0x0005e20008019000 */
[----:B------:R-:W-:Y:S01]  /*a100*/  UMOV UR25, UR9 ;  /* 0x0000000900197c82 */ /* 0x000fe20008000000 */
[----:B------:R-:W-:Y:S01]  /*a110*/  UMOV UR18, 0x40 ;  /* 0x0000004000127882 */ /* 0x000fe20000000000 */
[----:B------:R-:W-:Y:S01]  /*a120*/  UMOV UR19, UR11 ;  /* 0x0000000b00137c82 */ /* 0x000fe20008000000 */
[----:B------:R-:W-:Y:S01]  /*a130*/  UMOV UR20, UR60 ;  /* 0x0000003c00147c82 */ /* 0x000fe20008000000 */
[----:B------:R-:W-:Y:S01]  /*a140*/  UMOV UR21, UR61 ;  /* 0x0000003d00157c82 */ /* 0x000fe20008000000 */
[----:B------:R-:W-:Y:S01]  /*a150*/  UMOV UR17, UR9 ;  /* 0x0000000900117c82 */ /* 0x000fe20008000000 */
[----:B------:R-:W-:Y:S01]  /*a160*/  UMOV UR58, 0x50 ;  /* 0x00000050003a7882 */ /* 0x000fe20000000000 */
[----:B------:R2:W-:Y:S01]  /*a170*/  UTMALDG.4D [UR32], [UR6], desc[UR14] ;  /* 0x00000e20060075b4 */ /* 0x0005e20008019000 */
[----:B------:R-:W-:Y:S01]  /*a180*/  UMOV UR59, UR11 ;  /* 0x0000000b003b7c82 */ /* 0x000fe20008000000 */
[----:B------:R-:W-:Y:S01]  /*a190*/  UMOV UR57, UR9 ;  /* 0x0000000900397c82 */ /* 0x000fe20008000000 */
[----:B-1----:R-:W-:Y:S01]  /*a1a0*/  UIADD3 UR8, UR8, 0x3000, URZ ;  /* 0x0000300008087890 */ /* 0x002fe2000fffe03f */
[----:B------:R-:W-:Y:S01]  /*a1b0*/  UMOV UR10, 0x60 ;  /* 0x00000060000a7882 */ /* 0x000fe20000000000 */
[----:B------:R2:W-:Y:S01]  /*a1c0*/  UTMALDG.4D [UR24], [UR6], desc[UR14] ;  /* 0x00000e18060075b4 */ /* 0x0005e20008019000 */
[----:B------:R2:W-:Y:S01]  /*a1d0*/  UTMALDG.4D [UR16], [UR6], desc[UR14] ;  /* 0x00000e10060075b4 */ /* 0x0005e20008019000 */
[----:B------:R2:W-:Y:S05]  /*a1e0*/  UTMALDG.4D [UR56], [UR6], desc[UR14] ;  /* 0x00000e38060075b4 */ /* 0x0005ea0008019000 */
[----:B------:R2:W-:Y:S02]  /*a1f0*/  UTMALDG.4D [UR8], [UR6], desc[UR14] ;  /* 0x00000e08060075b4 */ /* 0x0005e40008019000 */
[----:B--2---:R-:W-:Y:S01]  /*a200*/  NOP ;  /* 0x0000000000007918 */ /* 0x004fe20000000000 */
.L_x_80:
[----:B------:R-:W-:Y:S05]  /*a210*/  BSYNC B0 ;  /* 0x0000000000007941 */ /* 0x000fea0003800000 */
.L_x_79:
[----:B------:R-:W-:Y:S01]  /*a220*/  ISETP.LT.AND P4, PT, RZ, UR4, P3 ;  /* 0x00000004ff007c0c */ /* 0x000fe20009f81270 */
[----:B------:R-:W-:-:S12]  /*a230*/  BSSY B0, `(.L_x_84) ;  /* 0x0000048000007945 */ /* 0x000fd80003800000 */
[----:B------:R-:W-:Y:S05]  /*a240*/  @!P4 BRA `(.L_x_85) ;  /* 0x000000040018c947 */ /* 0x000fea0003800000 */
[----:B------:R-:W1:Y:S01]  /*a250*/  S2R R5, SR_CgaCtaId ;  /* 0x0000000000057919 */ /* 0x000e620000008800 */
[----:B------:R-:W-:-:S04]  /*a260*/  MOV R2, 0x400 ;  /* 0x0000040000027802 */ /* 0x000fc80000000f00 */
[----:B-1----:R-:W-:Y:S02]  /*a270*/  LEA R2, R5, R2, 0x18 ;  /* 0x0000000205027211 */ /* 0x002fe400078ec0ff */
[----:B------:R-:W-:-:S04]  /*a280*/  MOV R5, 0x1 ;  /* 0x0000000100057802 */ /* 0x000fc80000000f00 */
[----:B------:R-:W-:-:S04]  /*a290*/  SHF.L.U32 R5, R5, 0x1f, RZ ;  /* 0x0000001f05057819 */ /* 0x000fc800000006ff */
[----:B------:R-:W1:Y:S02]  /*a2a0*/  SYNCS.PHASECHK.TRANS64.TRYWAIT P0, [R2+URZ+0x18828], R5 ;  /* 0x01882805020075a7 */ /* 0x000e64000800017f */
[----:B-1----:R-:W-:Y:S05]  /*a2b0*/  @!P0 BRA `(.L_x_86) ;  /* 0x0000001800fc8947 */ /* 0x002fea0003800000 */
.L_x_119:
        /* <DEDUP_REMOVED lines=8> */
.L_x_87:
[----:B------:R-:W-:-:S04]  /*a340*/  LOP3.LUT P0, RZ, R0, 0x1f, RZ, 0xc0, !PT ;  /* 0x0000001f00ff7812 */ /* 0x000fc8000780c0ff */
[----:B------:R-:W-:-:S13]  /*a350*/  PLOP3.LUT P0, PT, P0, P2, PT, 0x2a, 0x0 ;  /* 0x000000000000781c */ /* 0x000fda0000704572 */
[----:B------:R-:W-:Y:S05]  /*a360*/  @P0 BRA `(.L_x_88) ;  /* 0x0000000000040947 */ /* 0x000fea0003800000 */
[----:B------:R-:W-:Y:S01]  /*a370*/  BPT.TRAP 0x1 ;  /* 0x000000040000795c */ /* 0x000fe20000300000 */
.L_x_88:
[----:B------:R-:W-:Y:S01]  /*a380*/  R2UR UR10, R2 ;  /* 0x00000000020a72ca */ /* 0x000fe200000e0000 */
[----:B------:R-:W-:Y:S01]  /*a390*/  ULDC.64 UR6, c[0x0][0x198] ;  /* 0x0000660000067ab9 */ /* 0x000fe20000000a00 */
[----:B------:R-:W-:Y:S01]  /*a3a0*/  UMOV UR8, 0x0 ;  /* 0x0000000000087882 */ /* 0x000fe20000000000 */
[----:B------:R-:W-:Y:S01]  /*a3b0*/  UIADD3 UR6, UP0, UR6, 0x1f0, URZ ;  /* 0x000001f006067890 */ /* 0x000fe2000ff1e03f */
[----:B------:R-:W-:Y:S01]  /*a3c0*/  IMAD.MOV.U32 R2, RZ, RZ, 0x1 ;  /* 0x00000001ff027424 */ /* 0x000fe200078e00ff */
[----:B------:R-:W-:Y:S01]  /*a3d0*/  UMOV UR9, 0x10000000 ;  /* 0x1000000000097882 */ /* 0x000fe20000000000 */
[----:B------:R-:W-:Y:S01]  /*a3e0*/  UMOV UR58, URZ ;  /* 0x0000003f003a7c82 */ /* 0x000fe20008000000 */
[----:B------:R-:W-:Y:S01]  /*a3f0*/  UIADD3.X UR7, URZ, UR7, URZ, UP0, !UPT ;  /* 0x000000073f077290 */ /* 0x000fe200087fe43f */
[----:B------:R-:W-:Y:S01]  /*a400*/  UMOV UR59, URZ ;  /* 0x0000003f003b7c82 */ /* 0x000fe20008000000 */
[----:B------:R-:W-:Y:S01]  /*a410*/  UMOV UR50, 0x10 ;  /* 0x0000001000327882 */ /* 0x000fe20000000000 */
[----:B------:R-:W-:Y:S01]  /*a420*/  UMOV UR52, UR60 ;  /* 0x0000003c00347c82 */ /* 0x000fe20008000000 */
[----:B------:R-:W-:-:S02]  /*a430*/  UMOV UR53, UR61 ;  /* 0x0000003d00357c82 */ /* 0x000fc40008000000 */
[----:B------:R-:W-:Y:S02]  /*a440*/  UIADD3 UR56, UR10, 0x7000, URZ ;  /* 0x000070000a387890 */ /* 0x000fe4000fffe03f */
[----:B------:R-:W-:Y:S02]  /*a450*/  UIADD3 UR57, UR10, 0x18800, URZ ;  /* 0x000188000a397890 */ /* 0x000fe4000fffe03f */
[----:B------:R-:W-:Y:S02]  /*a460*/  UIADD3 UR48, UR10, 0x7800, URZ ;  /* 0x000078000a307890 */ /* 0x000fe4000fffe03f */
[----:B------:R-:W-:Y:S02]  /*a470*/  UIADD3 UR40, UR10, 0x8000, URZ ;  /* 0x000080000a287890 */ /* 0x000fe4000fffe03f */
[----:B------:R-:W-:Y:S02]  /*a480*/  UIADD3 UR32, UR10, 0x8800, URZ ;  /* 0x000088000a207890 */ /* 0x000fe4000fffe03f */
[----:B------:R-:W-:Y:S01]  /*a490*/  UIADD3 UR24, UR10, 0x9000, URZ ;  /* 0x000090000a187890 */ /* 0x000fe2000fffe03f */
[----:B------:R1:W-:Y:S01]  /*a4a0*/  UTMALDG.4D [UR56], [UR6], desc[UR8] ;  /* 0x00000838060075b4 */ /* 0x0003e20008019000 */
[----:B------:R-:W-:Y:S01]  /*a4b0*/  UIADD3 UR16, UR10, 0x9800, URZ ;  /* 0x000098000a107890 */ /* 0x000fe2000fffe03f */
        /* <DEDUP_REMOVED lines=10> */
[----:B------:R2:W-:Y:S01]  /*a560*/  UTMALDG.4D [UR48], [UR6], desc[UR8] ;  /* 0x00000830060075b4 */ /* 0x0005e20008019000 */
[----:B------:R-:W-:Y:S01]  /*a570*/  UMOV UR35, UR59 ;  /* 0x0000003b00237c82 */ /* 0x000fe20008000000 */
[----:B------:R-:W-:Y:S01]  /*a580*/  UMOV UR33, UR57 ;  /* 0x0000003900217c82 */ /* 0x000fe20008000000 */
[----:B------:R-:W-:Y:S01]  /*a590*/  UMOV UR26, 0x40 ;  /* 0x00000040001a7882 */ /* 0x000fe20000000000 */
[----:B------:R-:W-:Y:S01]  /*a5a0*/  UMOV UR28, UR60 ;  /* 0x0000003c001c7c82 */ /* 0x000fe20008000000 */
[----:B------:R-:W-:Y:S01]  /*a5b0*/  UMOV UR29, UR61 ;  /* 0x0000003d001d7c82 */ /* 0x000fe20008000000 */
[----:B------:R-:W-:Y:S01]  /*a5c0*/  UMOV UR27, UR59 ;  /* 0x0000003b001b7c82 */ /* 0x000fe20008000000 */
[----:B------:R-:W-:Y:S01]  /*a5d0*/  UMOV UR25, UR57 ;  /* 0x0000003900197c82 */ /* 0x000fe20008000000 */
[----:B------:R2:W-:Y:S01]  /*a5e0*/  UTMALDG.4D [UR40], [UR6], desc[UR8] ;  /* 0x00000828060075b4 */ /* 0x0005e20008019000 */
[----:B------:R-:W-:Y:S01]  /*a5f0*/  UMOV UR18, 0x50 ;  /* 0x0000005000127882 */ /* 0x000fe20000000000 */
[----:B------:R-:W-:Y:S01]  /*a600*/  UMOV UR20, UR60 ;  /* 0x0000003c00147c82 */ /* 0x000fe20008000000 */
[----:B------:R-:W-:Y:S01]  /*a610*/  UMOV UR21, UR61 ;  /* 0x0000003d00157c82 */ /* 0x000fe20008000000 */
[----:B------:R-:W-:Y:S01]  /*a620*/  UMOV UR19, UR59 ;  /* 0x0000003b00137c82 */ /* 0x000fe20008000000 */
[----:B-1----:R-:W-:Y:S01]  /*a630*/  UIADD3 UR56, UR10, 0xa000, URZ ;  /* 0x0000a0000a387890 */ /* 0x002fe2000fffe03f */
[----:B------:R-:W-:Y:S01]  /*a640*/  UMOV UR17, UR57 ;  /* 0x0000003900117c82 */ /* 0x000fe20008000000 */
[----:B------:R2:W-:Y:S01]  /*a650*/  UTMALDG.4D [UR32], [UR6], desc[UR8] ;  /* 0x00000820060075b4 */ /* 0x0005e20008019000 */
[----:B------:R-:W-:Y:S01]  /*a660*/  UMOV UR58, 0x60 ;  /* 0x00000060003a7882 */ /* 0x000fe20000000000 */
[----:B------:R2:W-:Y:S01]  /*a670*/  UTMALDG.4D [UR24], [UR6], desc[UR8] ;  /* 0x00000818060075b4 */ /* 0x0005e20008019000 */
[----:B------:R2:W-:Y:S04]  /*a680*/  UTMALDG.4D [UR16], [UR6], desc[UR8] ;  /* 0x00000810060075b4 */ /* 0x0005e80008019000 */
[----:B------:R2:W-:Y:S02]  /*a690*/  UTMALDG.4D [UR56], [UR6], desc[UR8] ;  /* 0x00000838060075b4 */ /* 0x0005e40008019000 */
[----:B--2---:R-:W-:Y:S01]  /*a6a0*/  NOP ;  /* 0x0000000000007918 */ /* 0x004fe20000000000 */
.L_x_85:
[----:B------:R-:W-:Y:S05]  /*a6b0*/  BSYNC B0 ;  /* 0x0000000000007941 */ /* 0x000fea0003800000 */
.L_x_84:
[----:B------:R-:W-:Y:S04]  /*a6c0*/  BSSY B0, `(.L_x_89) ;  /* 0x000004b000007945 */ /* 0x000fe80003800000 */
[----:B------:R-:W-:Y:S05]  /*a6d0*/  @!P3 BRA `(.L_x_90) ;  /* 0x000000040024b947 */ /* 0x000fea0003800000 */
[----:B------:R-:W1:Y:S01]  /*a6e0*/  S2R R5, SR_CgaCtaId ;  /* 0x0000000000057919 */ /* 0x000e620000008800 */
[----:B------:R-:W-:-:S04]  /*a6f0*/  MOV R4, 0x400 ;  /* 0x0000040000047802 */ /* 0x000fc80000000f00 */
[----:B-1----:R-:W-:Y:S02]  /*a700*/  LEA R6, R5, R4, 0x18 ;  /* 0x0000000405067211 */ /* 0x002fe400078ec0ff */
[----:B------:R-:W-:Y:S02]  /*a710*/  MOV R5, 0x1 ;  /* 0x0000000100057802 */ /* 0x000fe40000000f00 */
[----:B------:R-:W-:Y:S02]  /*a720*/  LEA R4, R3, R6, 0x3 ;  /* 0x0000000603047211 */ /* 0x000fe400078e18ff */
[----:B------:R-:W-:-:S04]  /*a730*/  SHF.L.U32 R5, R5, 0x1f, RZ ;  /* 0x0000001f05057819 */ /* 0x000fc800000006ff */
[----:B------:R-:W1:Y:S02]  /*a740*/  SYNCS.PHASECHK.TRANS64.TRYWAIT P0, [R4+URZ+0x18860], R5 ;  /* 0x01886005040075a7 */ /* 0x000e64000800017f */
[----:B-1----:R-:W-:Y:S05]  /*a750*/  @!P0 BRA `(.L_x_91) ;  /* 0x0000001400e88947 */ /* 0x002fea0003800000 */
.L_x_120:
[----:B------:R-:W-:Y:S01]  /*a760*/  ULOP3.LUT UR6, UR5, 0x2, URZ, 0xfc, !UPT ;  /* 0x0000000205067892 */ /* 0x000fe2000f8efc3f */
[----:B-1----:R-:W-:-:S03]  /*a770*/  @P2 IMAD.MOV.U32 R5, RZ, RZ, 0x3800 ;  /* 0x00003800ff052424 */ /* 0x002fc600078e00ff */
[----:B------:R-:W-:Y:S01]  /*a780*/  UPRMT UR6, UR6, 0x9910, URZ ;  /* 0x0000991006067896 */ /* 0x000fe2000800003f */
[----:B------:R1:W-:Y:S03]  /*a790*/  @P2 SYNCS.ARRIVE.TRANS64 RZ, [R4+URZ+0x18850], R5 ;  /* 0x0188500504ff29a7 */ /* 0x0003e6000800003f */
[----:B------:R-:W-:-:S06]  /*a7a0*/  UISETP.NE.AND UP0, UPT, UR6, 0x2, UPT ;  /* 0x000000020600788c */ /* 0x000fcc000bf05270 */
[----:B------:R-:W-:-:S13]  /*a7b0*/  PLOP3.LUT P0, PT, PT, PT, UP0, 0x80, 0x0 ;  /* 0x000000000000781c */ /* 0x000fda0003f0f008 */
[----:B-1----:R-:W-:Y:S05]  /*a7c0*/  @P0 BRA `(.L_x_92) ;  /* 0x0000000000040947 */ /* 0x002fea0003800000 */
[----:B------:R-:W-:Y:S01]  /*a7d0*/  BPT.TRAP 0x1 ;  /* 0x000000040000795c */ /* 0x000fe20000300000 */
.L_x_92:
[----:B------:R-:W-:-:S04]  /*a7e0*/  LOP3.LUT P0, RZ, R0, 0x1f, RZ, 0xc0, !PT ;  /* 0x0000001f00ff7812 */ /* 0x000fc8000780c0ff */
[----:B------:R-:W-:-:S13]  /*a7f0*/  PLOP3.LUT P0, PT, P0, P2, PT, 0x2a, 0x0 ;  /* 0x000000000000781c */ /* 0x000fda0000704572 */
[----:B------:R-:W-:Y:S05]  /*a800*/  @P0 BRA `(.L_x_93) ;  /* 0x0000000000040947 */ /* 0x000fea0003800000 */
[----:B------:R-:W-:Y:S01]  /*a810*/  BPT.TRAP 0x1 ;  /* 0x000000040000795c */ /* 0x000fe20000300000 */
.L_x_93:
[----:B------:R-:W-:Y:S01]  /*a820*/  R2UR UR48, R3 ;  /* 0x00000000033072ca */ /* 0x000fe200000e0000 */
[----:B------:R-:W-:Y:S01]  /*a830*/  ULDC.64 UR12, c[0x0][0x198] ;  /* 0x00006600000c7ab9 */ /* 0x000fe20000000a00 */
[----:B------:R-:W-:Y:S01]  /*a840*/  R2UR UR9, R6 ;  /* 0x00000000060972ca */ /* 0x000fe200000e0000 */
[----:B------:R-:W-:Y:S01]  /*a850*/  UIADD3 UR8, UP0, UR12, 0xf0, URZ ;  /* 0x000000f00c087890 */ /* 0x000fe2000ff1e03f */
[----:B------:R-:W-:Y:S01]  /*a860*/  R2UR UR51, R7 ;  /* 0x00000000073372ca */ /* 0x000fe200000e0000 */
[----:B------:R-:W-:Y:S01]  /*a870*/  UMOV UR6, 0x0 ;  /* 0x0000000000067882 */ /* 0x000fe20000000000 */
[----:B------:R-:W-:Y:S01]  /*a880*/  R2UR UR49, R4 ;  /* 0x00000000043172ca */ /* 0x000fe200000e0000 */
[----:B------:R-:W-:Y:S01]  /*a890*/  UMOV UR7, 0x10000000 ;  /* 0x1000000000077882 */ /* 0x000fe20000000000 */
[----:B------:R-:W-:Y:S01]  /*a8a0*/  UMOV UR50, URZ ;  /* 0x0000003f00327c82 */ /* 0x000fe20008000000 */
[----:B------:R-:W-:Y:S01]  /*a8b0*/  UMOV UR52, UR60 ;  /* 0x0000003c00347c82 */ /* 0x000fe20008000000 */
[----:B------:R-:W-:Y:S01]  /*a8c0*/  UMOV UR53, UR61 ;  /* 0x0000003d00357c82 */ /* 0x000fe20008000000 */
[----:B------:R-:W-:Y:S01]  /*a8d0*/  UMOV UR42, 0x10 ;  /* 0x00000010002a7882 */ /* 0x000fe20000000000 */
[----:B------:R-:W-:Y:S01]  /*a8e0*/  UMOV UR44, UR60 ;  /* 0x0000003c002c7c82 */ /* 0x000fe20008000000 */
[----:B------:R-:W-:Y:S01]  /*a8f0*/  UMOV UR45, UR61 ;  /* 0x0000003d002d7c82 */ /* 0x000fe20008000000 */
[----:B------:R-:W-:Y:S01]  /*a900*/  UMOV UR58, 0x20 ;  /* 0x00000020003a7882 */ /* 0x000fe20000000000 */
[----:B------:R-:W-:-:S02]  /*a910*/  UIMAD UR48, UR48, 0x3800, UR9 ;  /* 0x00003800303078a4 */ /* 0x000fc4000f8e0209 */
[----:B------:R-:W-:Y:S02]  /*a920*/  UIADD3 UR51, UR11, UR51, URZ ;  /* 0x000000330b337290 */ /* 0x000fe4000fffe03f */
[----:B------:R-:W-:Y:S02]  /*a930*/  UIADD3 UR49, UR49, 0x18850, URZ ;  /* 0x0001885031317890 */ /* 0x000fe4000fffe03f */
[----:B------:R-:W-:Y:S02]  /*a940*/  UIADD3.X UR9, URZ, UR13, URZ, UP0, !UPT ;  /* 0x0000000d3f097290 */ /* 0x000fe400087fe43f */
[----:B------:R-:W-:Y:S02]  /*a950*/  UIADD3 UR40, UR48, 0x800, URZ ;  /* 0x0000080030287890 */ /* 0x000fe4000fffe03f */
[----:B------:R-:W-:Y:S01]  /*a960*/  UIADD3 UR56, UR48, 0x1000, URZ ;  /* 0x0000100030387890 */ /* 0x000fe2000fffe03f */
[----:B------:R-:W-:Y:S01]  /*a970*/  UMOV UR41, UR49 ;  /* 0x0000003100297c82 */ /* 0x000fe20008000000 */
[----:B------:R-:W-:Y:S01]  /*a980*/  UMOV UR43, UR51 ;  /* 0x00000033002b7c82 */ /* 0x000fe20008000000 */
[----:B------:R-:W-:Y:S01]  /*a990*/  UMOV UR57, UR49 ;  /* 0x0000003100397c82 */ /* 0x000fe20008000000 */
[----:B------:R-:W-:Y:S01]  /*a9a0*/  UMOV UR59, UR51 ;  /* 0x00000033003b7c82 */ /* 0x000fe20008000000 */
[----:B------:R-:W-:Y:S01]  /*a9b0*/  UTMALDG.4D [UR48], [UR8], desc[UR6] ;  /* 0x00000630080075b4 */ /* 0x000fe20008019000 */
[----:B------:R-:W-:-:S02]  /*a9c0*/  UIADD3 UR32, UR48, 0x1800, URZ ;  /* 0x0000180030207890 */ /* 0x000fc4000fffe03f */
[----:B------:R-:W-:Y:S02]  /*a9d0*/  UIADD3 UR24, UR48, 0x2000, URZ ;  /* 0x0000200030187890 */ /* 0x000fe4000fffe03f */
[----:B------:R-:W-:Y:S01]  /*a9e0*/  UIADD3 UR16, UR48, 0x2800, URZ ;  /* 0x0000280030107890 */ /* 0x000fe2000fffe03f */
[----:B------:R-:W-:Y:S01]  /*a9f0*/  UMOV UR34, 0x30 ;  /* 0x0000003000227882 */ /* 0x000fe20000000000 */
[----:B------:R-:W-:Y:S01]  /*aa00*/  UTMALDG.4D [UR40], [UR8], desc[UR6] ;  /* 0x00000628080075b4 */ /* 0x000fe20008019000 */
        /* <DEDUP_REMOVED lines=16> */
[----:B------:R2:W-:Y:S01]  /*ab10*/  UTMALDG.4D [UR24], [UR8], desc[UR6] ;  /* 0x00000618080075b4 */ /* 0x0005e20008019000 */
[----:B------:R2:W-:Y:S01]  /*ab20*/  UTMALDG.4D [UR16], [UR8], desc[UR6] ;  /* 0x00000610080075b4 */ /* 0x0005e20008019000 */
[----:B-1----:R-:W-:Y:S01]  /*ab30*/  UIADD3 UR56, UR48, 0x3000, URZ ;  /* 0x0000300030387890 */ /* 0x002fe2000fffe03f */
[----:B------:R-:W-:-:S08]  /*ab40*/  UMOV UR58, 0x60 ;  /* 0x00000060003a7882 */ /* 0x000fd00000000000 */
[----:B------:R2:W-:Y:S02]  /*ab50*/  UTMALDG.4D [UR56], [UR8], desc[UR6] ;  /* 0x00000638080075b4 */ /* 0x0005e40008019000 */
[----:B--2---:R-:W-:Y:S01]  /*ab60*/  NOP ;  /* 0x0000000000007918 */ /* 0x004fe20000000000 */
.L_x_90:
[----:B------:R-:W-:Y:S05]  /*ab70*/  BSYNC B0 ;  /* 0x0000000000007941 */ /* 0x000fea0003800000 */
.L_x_89:
[----:B------:R-:W-:Y:S01]  /*ab80*/  BSSY B0, `(.L_x_94) ;  /* 0x000004d000007945 */ /* 0x000fe20003800000 */
[----:B------:R-:W-:-:S03]  /*ab90*/  MOV R8, RZ ;  /* 0x000000ff00087202 */ /* 0x000fc60000000f00 */
[----:B------:R-:W-:Y:S05]  /*aba0*/  @!P4 BRA `(.L_x_95) ;  /* 0x000000040028c947 */ /* 0x000fea0003800000 */
[----:B------:R-:W1:Y:S01]  /*abb0*/  S2R R4, SR_CgaCtaId ;  /* 0x0000000000047919 */ /* 0x000e620000008800 */
[----:B------:R-:W-:-:S04]  /*abc0*/  MOV R3, 0x400 ;  /* 0x0000040000037802 */ /* 0x000fc80000000f00 */
[----:B-1----:R-:W-:Y:S02]  /*abd0*/  LEA R5, R4, R3, 0x18 ;  /* 0x0000000304057211 */ /* 0x002fe400078ec0ff */
[----:B------:R-:W-:-:S03]  /*abe0*/  MOV R4, 0x1 ;  /* 0x0000000100047802 */ /* 0x000fc60000000f00 */
[----:B------:R-:W-:Y:S01]  /*abf0*/  IMAD R3, R2, 0x8, R5 ;  /* 0x0000000802037824 */ /* 0x000fe200078e0205 */
[----:B------:R-:W-:-:S04]  /*ac00*/  SHF.L.U32 R4, R4, 0x1f, RZ ;  /* 0x0000001f04047819 */ /* 0x000fc800000006ff */
[----:B------:R-:W1:Y:S02]  /*ac10*/  SYNCS.PHASECHK.TRANS64.TRYWAIT P0, [R3+URZ+0x18828], R4 ;  /* 0x01882804030075a7 */ /* 0x000e64000800017f */
[----:B-1----:R-:W-:Y:S05]  /*ac20*/  @!P0 BRA `(.L_x_96) ;  /* 0x0000001000c88947 */ /* 0x002fea0003800000 */
.L_x_121:
        /* <DEDUP_REMOVED lines=8> */
.L_x_97:
[----:B------:R-:W-:-:S04]  /*acb0*/  LOP3.LUT P0, RZ, R0, 0x1f, RZ, 0xc0, !PT ;  /* 0x0000001f00ff7812 */ /* 0x000fc8000780c0ff */
[----:B------:R-:W-:-:S13]  /*acc0*/  PLOP3.LUT P0, PT, P0, P2, PT, 0x2a, 0x0 ;  /* 0x000000000000781c */ /* 0x000fda0000704572 */
[----:B------:R-:W-:Y:S05]  /*acd0*/  @P0 BRA `(.L_x_98) ;  /* 0x0000000000040947 */ /* 0x000fea0003800000 */
[----:B------:R-:W-:Y:S01]  /*ace0*/  BPT.TRAP 0x1 ;  /* 0x000000040000795c */ /* 0x000fe20000300000 */
.L_x_98:
[C---:B------:R-:W-:Y:S01]  /*acf0*/  IMAD R5, R2.reuse, 0x3800, R5 ;  /* 0x0000380002057824 */ /* 0x040fe200078e0205 */
[----:B------:R-:W-:Y:S01]  /*ad00*/  R2UR UR49, R3 ;  /* 0x00000000033172ca */ /* 0x000fe200000e0000 */
[----:B------:R-:W-:Y:S01]  /*ad10*/  ULDC.64 UR8, c[0x0][0x198] ;  /* 0x0000660000087ab9 */ /* 0x000fe20000000a00 */
[----:B------:R-:W-:Y:S01]  /*ad20*/  UMOV UR51, URZ ;  /* 0x0000003f00337c82 */ /* 0x000fe20008000000 */
[----:B------:R-:W-:Y:S01]  /*ad30*/  UIADD3 UR8, UP0, UR8, 0x2f0, URZ ;  /* 0x000002f008087890 */ /* 0x000fe2000ff1e03f */
[----:B------:R-:W-:Y:S01]  /*ad40*/  R2UR UR10, R5 ;  /* 0x00000000050a72ca */ /* 0x000fe200000e0000 */
[----:B------:R-:W-:Y:S01]  /*ad50*/  UMOV UR6, 0x0 ;  /* 0x0000000000067882 */ /* 0x000fe20000000000 */
[----:B------:R-:W-:Y:S01]  /*ad60*/  UMOV UR7, 0x10000000 ;  /* 0x1000000000077882 */ /* 0x000fe20000000000 */
[----:B------:R-:W-:Y:S01]  /*ad70*/  UIADD3.X UR9, URZ, UR9, URZ, UP0, !UPT ;  /* 0x000000093f097290 */ /* 0x000fe200087fe43f */
[----:B------:R-:W-:Y:S01]  /*ad80*/  MOV R8, 0x1 ;  /* 0x0000000100087802 */ /* 0x000fe20000000f00 */
[----:B------:R-:W-:Y:S01]  /*ad90*/  UMOV UR50, URZ ;  /* 0x0000003f00327c82 */ /* 0x000fe20008000000 */
[----:B------:R-:W-:Y:S01]  /*ada0*/  UMOV UR52, UR60 ;  /* 0x0000003c00347c82 */ /* 0x000fe20008000000 */
[----:B------:R-:W-:Y:S01]  /*adb0*/  UMOV UR53, UR61 ;  /* 0x0000003d00357c82 */ /* 0x000fe20008000000 */
[----:B------:R-:W-:Y:S01]  /*adc0*/  UMOV UR42, 0x10 ;  /* 0x00000010002a7882 */ /* 0x000fe20000000000 */
[----:B------:R-:W-:Y:S01]  /*add0*/  UIADD3 UR49, UR49, 0x18800, URZ ;  /* 0x0001880031317890 */ /* 0x000fe2000fffe03f */
[----:B------:R-:W-:Y:S01]  /*ade0*/  VIADD R2, R2, 0x1 ;  /* 0x0000000102027836 */ /* 0x000fe20000000000 */
[----:B------:R-:W-:Y:S01]  /*adf0*/  UMOV UR44, UR60 ;  /* 0x0000003c002c7c82 */ /* 0x000fe20008000000 */
[----:B------:R-:W-:Y:S01]  /*ae00*/  UMOV UR45, UR61 ;  /* 0x0000003d002d7c82 */ /* 0x000fe20008000000 */
[----:B------:R-:W-:-:S02]  /*ae10*/  UIADD3 UR48, UR10, 0x7000, URZ ;  /* 0x000070000a307890 */ /* 0x000fc4000fffe03f */
[----:B------:R-:W-:Y:S02]  /*ae20*/  UIADD3 UR40, UR10, 0x7800, URZ ;  /* 0x000078000a287890 */ /* 0x000fe4000fffe03f */
[----:B------:R-:W-:Y:S01]  /*ae30*/  UIADD3 UR56, UR10, 0x8000, URZ ;  /* 0x000080000a387890 */ /* 0x000fe2000fffe03f */
[----:B------:R-:W-:Y:S01]  /*ae40*/  UMOV UR43, UR51 ;  /* 0x00000033002b7c82 */ /* 0x000fe20008000000 */
[----:B------:R-:W-:Y:S01]  /*ae50*/  UMOV UR41, UR49 ;  /* 0x0000003100297c82 */ /* 0x000fe20008000000 */
[----:B------:R-:W-:Y:S01]  /*ae60*/  UMOV UR58, 0x20 ;  /* 0x00000020003a7882 */ /* 0x000fe20000000000 */
[----:B------:R-:W-:Y:S01]  /*ae70*/  UMOV UR59, UR51 ;  /* 0x00000033003b7c82 */ /* 0x000fe20008000000 */
[----:B------:R-:W-:Y:S01]  /*ae80*/  UMOV UR57, UR49 ;  /* 0x0000003100397c82 */ /* 0x000fe20008000000 */
[----:B------:R-:W-:Y:S01]  /*ae90*/  UTMALDG.4D [UR48], [UR8], desc[UR6] ;  /* 0x00000630080075b4 */ /* 0x000fe20008019000 */
[----:B------:R-:W-:Y:S02]  /*aea0*/  UIADD3 UR32, UR10, 0x8800, URZ ;  /* 0x000088000a207890 */ /* 0x000fe4000fffe03f */
[----:B------:R-:W-:-:S02]  /*aeb0*/  UIADD3 UR24, UR10, 0x9000, URZ ;  /* 0x000090000a187890 */ /* 0x000fc4000fffe03f */
        /* <DEDUP_REMOVED lines=25> */
.L_x_95:
[----:B------:R-:W-:Y:S05]  /*b050*/  BSYNC B0 ;  /* 0x0000000000007941 */ /* 0x000fea0003800000 */
.L_x_94:
[----:B------:R-:W-:-:S04]  /*b060*/  MOV R3, UR4 ;  /* 0x0000000400037c02 */ /* 0x000fc80008000f00 */
[----:B------:R-:W-:-:S13]  /*b070*/  ISETP.GE.AND P0, PT, R3, 0x2, PT ;  /* 0x000000020300780c */ /* 0x000fda0003f06270 */
[----:B------:R-:W-:Y:S05]  /*b080*/  @!P0 EXIT ;  /* 0x000000000000894d */ /* 0x000fea0003800000 */
[----:B------:R-:W-:Y:S01]  /*b090*/  USHF.L.U32 UR6, UR4, 0x1, URZ ;  /* 0x0000000104067899 */ /* 0x000fe2000800063f */
[----:B------:R-:W-:Y:S01]  /*b0a0*/  LOP3.LUT P0, RZ, R0, 0x1f, RZ, 0xc0, !PT ;  /* 0x0000001f00ff7812 */ /* 0x000fe2000780c0ff */
[----:B------:R-:W-:Y:S01]  /*b0b0*/  BSSY B0, `(.L_x_99) ;  /* 0x00000a3000007945 */ /* 0x000fe20003800000 */
[----:B------:R-:W-:Y:S01]  /*b0c0*/  MOV R3, UR5 ;  /* 0x0000000500037c02 */ /* 0x000fe20008000f00 */
[----:B------:R-:W-:Y:S01]  /*b0d0*/  IMAD.MOV.U32 R0, RZ, RZ, 0x1 ;  /* 0x00000001ff007424 */ /* 0x000fe200078e00ff */
[----:B------:R-:W-:Y:S02]  /*b0e0*/  PLOP3.LUT P0, PT, P0, P2, PT, 0x2a, 0x0 ;  /* 0x000000000000781c */ /* 0x000fe40000704572 */
[----:B------:R-:W-:Y:S02]  /*b0f0*/  LOP3.LUT R3, R3, 0x2, RZ, 0xfc, !PT ;  /* 0x0000000203037812 */ /* 0x000fe400078efcff */
[----:B------:R-:W-:-:S09]  /*b100*/  MOV R9, UR6 ;  /* 0x0000000600097c02 */ /* 0x000fd20008000f00 */
.L_x_110:
[----:B------:R-:W-:Y:S04]  /*b110*/  BSSY B1, `(.L_x_100) ;  /* 0x000004b000017945 */ /* 0x000fe80003800000 */
[----:B------:R-:W-:Y:S05]  /*b120*/  @!P3 BRA `(.L_x_101) ;  /* 0x000000040024b947 */ /* 0x000fea0003800000 */
[----:B------:R-:W1:Y:S01]  /*b130*/  S2R R5, SR_CgaCtaId ;  /* 0x0000000000057919 */ /* 0x000e620000008800 */
[----:B------:R-:W-:-:S04]  /*b140*/  MOV R4, 0x400 ;  /* 0x0000040000047802 */ /* 0x000fc80000000f00 */
[----:B-1----:R-:W-:Y:S02]  /*b150*/  LEA R5, R5, R4, 0x18 ;  /* 0x0000000405057211 */ /* 0x002fe400078ec0ff */
[----:B------:R-:W-:Y:S02]  /*b160*/  SHF.L.U32 R4, R0, 0x1f, RZ ;  /* 0x0000001f00047819 */ /* 0x000fe400000006ff */
[----:B------:R-:W-:-:S04]  /*b170*/  LEA R7, R2, R5, 0x3 ;  /* 0x0000000502077211 */ /* 0x000fc800078e18ff */
[----:B------:R-:W1:Y:S02]  /*b180*/  SYNCS.PHASECHK.TRANS64.TRYWAIT P4, [R7+URZ+0x18828], R4 ;  /* 0x01882804070075a7 */ /* 0x000e64000808017f */
[----:B-1----:R-:W-:Y:S05]  /*b190*/  @!P4 BRA `(.L_x_102) ;  /* 0x0000000c0080c947 */ /* 0x002fea0003800000 */
.L_x_122:
[----:B-1----:R-:W-:-:S04]  /*b1a0*/  @P2 IMAD.MOV.U32 R4, RZ, RZ, 0x3800 ;  /* 0x00003800ff042424 */ /* 0x002fc800078e00ff */
[----:B------:R1:W-:Y:S02]  /*b1b0*/  @P2 SYNCS.ARRIVE.TRANS64 RZ, [R7+URZ+0x18800], R4 ;  /* 0x0188000407ff29a7 */ /* 0x0003e4000800003f */
[----:B-1----:R-:W-:-:S04]  /*b1c0*/  PRMT R4, R3, 0x9910, RZ ;  /* 0x0000991003047816 */ /* 0x002fc800000000ff */
[----:B------:R-:W-:-:S13]  /*b1d0*/  ISETP.NE.AND P4, PT, R4, 0x2, PT ;  /* 0x000000020400780c */ /* 0x000fda0003f85270 */
[----:B------:R-:W-:Y:S05]  /*b1e0*/  @P4 BRA `(.L_x_103) ;  /* 0x0000000000044947 */ /* 0x000fea0003800000 */
[----:B------:R-:W-:Y:S01]  /*b1f0*/  BPT.TRAP 0x1 ;  /* 0x000000040000795c */ /* 0x000fe20000300000 */
.L_x_103:
[----:B------:R-:W-:Y:S05]  /*b200*/  @P0 BRA `(.L_x_104) ;  /* 0x0000000000040947 */ /* 0x000fea0003800000 */
[----:B------:R-:W-:Y:S01]  /*b210*/  BPT.TRAP 0x1 ;  /* 0x000000040000795c */ /* 0x000fe20000300000 */
.L_x_104:
[----:B------:R-:W-:Y:S01]  /*b220*/  IMAD R5, R2, 0x3800, R5 ;  /* 0x0000380002057824 */ /* 0x000fe200078e0205 */
[----:B------:R-:W-:Y:S01]  /*b230*/  R2UR UR57, R7 ;  /* 0x00000000073972ca */ /* 0x000fe200000e0000 */
[----:B------:R-:W-:Y:S01]  /*b240*/  ULDC.64 UR8, c[0x0][0x198] ;  /* 0x0000660000087ab9 */ /* 0x000fe20000000a00 */
[----:B------:R-:W-:Y:S01]  /*b250*/  R2UR UR59, R8 ;  /* 0x00000000083b72ca */ /* 0x000fe200000e0000 */
[----:B------:R-:W-:Y:S01]  /*b260*/  UIADD3 UR8, UP0, UR8, 0x1f0, URZ ;  /* 0x000001f008087890 */ /* 0x000fe2000ff1e03f */
[----:B------:R-:W-:Y:S01]  /*b270*/  R2UR UR10, R5 ;  /* 0x00000000050a72ca */ /* 0x000fe200000e0000 */
[----:B------:R-:W-:Y:S01]  /*b280*/  UMOV UR6, 0x0 ;  /* 0x0000000000067882 */ /* 0x000fe20000000000 */
[----:B------:R-:W-:Y:S01]  /*b290*/  UMOV UR7, 0x10000000 ;  /* 0x1000000000077882 */ /* 0x000fe20000000000 */
[----:B------:R-:W-:Y:S01]  /*b2a0*/  UIADD3.X UR9, URZ, UR9, URZ, UP0, !UPT ;  /* 0x000000093f097290 */ /* 0x000fe200087fe43f */
[----:B------:R-:W-:Y:S01]  /*b2b0*/  IADD3 R2, R2, 0x1, RZ ;  /* 0x0000000102027810 */ /* 0x000fe20007ffe0ff */
[----:B------:R-:W-:Y:S01]  /*b2c0*/  UMOV UR58, URZ ;  /* 0x0000003f003a7c82 */ /* 0x000fe20008000000 */
[----:B------:R-:W-:Y:S01]  /*b2d0*/  UMOV UR50, 0x10 ;  /* 0x0000001000327882 */ /* 0x000fe20000000000 */
[----:B------:R-:W-:Y:S01]  /*b2e0*/  UMOV UR52, UR60 ;  /* 0x0000003c00347c82 */ /* 0x000fe20008000000 */
[----:B------:R-:W-:Y:S01]  /*b2f0*/  UMOV UR53, UR61 ;  /* 0x0000003d00357c82 */ /* 0x000fe20008000000 */
[----:B------:R-:W-:Y:S01]  /*b300*/  UIADD3 UR57, UR57, 0x18800, URZ ;  /* 0x0001880039397890 */ /* 0x000fe2000fffe03f */
[----:B------:R-:W-:Y:S01]  /*b310*/  ISETP.NE.AND P4, PT, R2, 0x5, PT ;  /* 0x000000050200780c */ /* 0x000fe20003f85270 */
[----:B------:R-:W-:-:S02]  /*b320*/  USHF.L.U32 UR59, UR59, 0x6, URZ ;  /* 0x000000063b3b7899 */ /* 0x000fc4000800063f */
[----:B------:R-:W-:Y:S01]  /*b330*/  UIADD3 UR56, UR10, 0x7000, URZ ;  /* 0x000070000a387890 */ /* 0x000fe2000fffe03f */
[----:B------:R-:W-:Y:S01]  /*b340*/  SEL R5, RZ, 0x1, P4 ;  /* 0x00000001ff057807 */ /* 0x000fe20002000000 */
[----:B------:R-:W-:Y:S01]  /*b350*/  UIADD3 UR48, UR10, 0x7800, URZ ;  /* 0x000078000a307890 */ /* 0x000fe2000fffe03f */
[----:B------:R-:W-:Y:S01]  /*b360*/  SEL R2, R2, RZ, P4 ;  /* 0x000000ff02027207 */ /* 0x000fe20002000000 */
[----:B------:R-:W-:Y:S01]  /*b370*/  UIADD3 UR16, UR10, 0x8000, URZ ;  /* 0x000080000a107890 */ /* 0x000fe2000fffe03f */
[----:B------:R-:W-:Y:S01]  /*b380*/  LOP3.LUT R0, R0, R5, RZ, 0x3c, !PT ;  /* 0x0000000500007212 */ /* 0x000fe200078e3cff */
[----:B------:R-:W-:Y:S01]  /*b390*/  UMOV UR49, UR57 ;  /* 0x0000003900317c82 */ /* 0x000fe20008000000 */
[----:B------:R-:W-:Y:S01]  /*b3a0*/  UMOV UR51, UR59 ;  /* 0x0000003b00337c82 */ /* 0x000fe20008000000 */
[----:B------:R-:W-:Y:S01]  /*b3b0*/  UMOV UR18, 0x20 ;  /* 0x0000002000127882 */ /* 0x000fe20000000000 */
        /* <DEDUP_REMOVED lines=32> */
.L_x_101:
[----:B------:R-:W-:Y:S05]  /*b5c0*/  BSYNC B1 ;  /* 0x0000000000017941 */ /* 0x000fea0003800000 */
.L_x_100:
[----:B------:R-:W-:Y:S01]  /*b5d0*/  ISETP.LT.OR P4, PT, R9, 0x4, !P3 ;  /* 0x000000040900780c */ /* 0x000fe20005f81670 */
[----:B------:R-:W-:-:S12]  /*b5e0*/  BSSY B1, `(.L_x_105) ;  /* 0x000004c000017945 */ /* 0x000fd80003800000 */
[----:B------:R-:W-:Y:S05]  /*b5f0*/  @P4 BRA `(.L_x_106) ;  /* 0x0000000400284947 */ /* 0x000fea0003800000 */
[----:B------:R-:W1:Y:S01]  /*b600*/  S2R R5, SR_CgaCtaId ;  /* 0x0000000000057919 */ /* 0x000e620000008800 */
[----:B------:R-:W-:Y:S02]  /*b610*/  MOV R4, 0x400 ;  /* 0x0000040000047802 */ /* 0x000fe40000000f00 */
[----:B------:R-:W-:Y:S02]  /*b620*/  SHF.L.U32 R7, R0, 0x1f, RZ ;  /* 0x0000001f00077819 */ /* 0x000fe400000006ff */
[----:B-1----:R-:W-:-:S04]  /*b630*/  LEA R5, R5, R4, 0x18 ;  /* 0x0000000405057211 */ /* 0x002fc800078ec0ff */
[----:B------:R-:W-:-:S04]  /*b640*/  LEA R4, R2, R5, 0x3 ;  /* 0x0000000502047211 */ /* 0x000fc800078e18ff */
[----:B------:R-:W1:Y:S02]  /*b650*/  SYNCS.PHASECHK.TRANS64.TRYWAIT P4, [R4+URZ+0x18828], R7 ;  /* 0x01882807040075a7 */ /* 0x000e64000808017f */
[----:B-1----:R-:W-:Y:S05]  /*b660*/  @!P4 BRA `(.L_x_107) ;  /* 0x000000080060c947 */ /* 0x002fea0003800000 */
.L_x_123:
[----:B------:R-:W-:Y:S01]  /*b670*/  PRMT R6, R3, 0x9910, RZ ;  /* 0x0000991003067816 */ /* 0x000fe200000000ff */
[----:B-1----:R-:W-:-:S03]  /*b680*/  @P1 IMAD.MOV.U32 R7, RZ, RZ, 0x3800 ;  /* 0x00003800ff071424 */ /* 0x002fc600078e00ff */
[----:B------:R-:W-:Y:S01]  /*b690*/  ISETP.NE.AND P4, PT, R6, 0x2, PT ;  /* 0x000000020600780c */ /* 0x000fe20003f85270 */
[----:B------:R1:W-:-:S12]  /*b6a0*/  @P1 SYNCS.ARRIVE.TRANS64 RZ, [R4+URZ+0x18800], R7 ;  /* 0x0188000704ff19a7 */ /* 0x0003d8000800003f */
[----:B-1----:R-:W-:Y:S05]  /*b6b0*/  @P4 BRA `(.L_x_108) ;  /* 0x0000000000044947 */ /* 0x002fea0003800000 */
[----:B------:R-:W-:Y:S01]  /*b6c0*/  BPT.TRAP 0x1 ;  /* 0x000000040000795c */ /* 0x000fe20000300000 */
.L_x_108:
[----:B------:R-:W-:Y:S05]  /*b6d0*/  @P0 BRA `(.L_x_109) ;  /* 0x0000000000040947 */ /* 0x000fea0003800000 */
[----:B------:R-:W-:Y:S01]  /*b6e0*/  BPT.TRAP 0x1 ;  /* 0x000000040000795c */ /* 0x000fe20000300000 */
.L_x_109:
        /* <DEDUP_REMOVED lines=16> */
[----:B------:R-:W-:Y:S01]  /*b7f0*/  USHF.L.U32 UR59, UR59, 0x6, URZ ;  /* 0x000000063b3b7899 */ /* 0x000fe2000800063f */
[----:B------:R-:W-:Y:S01]  /*b800*/  IADD3 R8, R8, 0x1, RZ ;  /* 0x0000000108087810 */ /* 0x000fe20007ffe0ff */
        /* <DEDUP_REMOVED lines=41> */
.L_x_106:
[----:B------:R-:W-:Y:S05]  /*baa0*/  BSYNC B1 ;  /* 0x0000000000017941 */ /* 0x000fea0003800000 */
.L_x_105:
[C---:B------:R-:W-:Y:S01]  /*bab0*/  ISETP.GT.AND P4, PT, R9.reuse, 0x4, PT ;  /* 0x000000040900780c */ /* 0x040fe20003f84270 */
[----:B------:R-:W-:-:S12]  /*bac0*/  VIADD R9, R9, 0xfffffffe ;  /* 0xfffffffe09097836 */ /* 0x000fd80000000000 */
[----:B------:R-:W-:Y:S05]  /*bad0*/  @P4 BRA `(.L_x_110) ;  /* 0xfffffff4008c4947 */ /* 0x000fea000383ffff */
[----:B------:R-:W-:Y:S05]  /*bae0*/  BSYNC B0 ;  /* 0x0000000000007941 */ /* 0x000fea0003800000 */
.L_x_99:
[----:B------:R-:W-:Y:S05]  /*baf0*/  EXIT ;  /* 0x000000000000794d */ /* 0x000fea0003800000 */
.L_x_15:
[----:B-1----:R-:W-:-:S04]  /*bb00*/  MOV R7, UR8 ;  /* 0x0000000800077c02 */ /* 0x002fc80008000f00 */
[----:B------:R1:W2:Y:S03]  /*bb10*/  SYNCS.PHASECHK.TRANS64.TRYWAIT P1, [R7+URZ+0x18850], R6 ;  /* 0x01885006070075a7 */ /* 0x0002a6000802017f */
[----:B--2---:R-:W-:Y:S05]  /*bb20*/  @!P1 NANOSLEEP.SYNCS 0x989680 ;  /* 0x009896800000995d */ /* 0x004fea0003900000 */
[----:B------:R-:W2:Y:S02]  /*bb30*/  @!P1 SYNCS.PHASECHK.TRANS64 P1, [R7+URZ+0x18850], R6 ;  /* 0x01885006070095a7 */ /* 0x000ea4000802007f */
[----:B--2---:R-:W-:Y:S05]  /*bb40*/  @!P1 BRA `(.L_x_15) ;  /* 0xfffffffc00ec9947 */ /* 0x004fea000383ffff */
[----:B------:R-:W-:Y:S05]  /*bb50*/  BRA `(.L_x_111) ;  /* 0xffffff5000ec7947 */ /* 0x000fea000383ffff */
.L_x_17:
[----:B--2---:R-:W-:-:S04]  /*bb60*/  MOV R2, UR36 ;  /* 0x0000002400027c02 */ /* 0x004fc80008000f00 */
[----:B------:R2:W3:Y:S03]  /*bb70*/  SYNCS.PHASECHK.TRANS64.TRYWAIT P1, [R2+URZ+0x18800], R9 ;  /* 0x01880009020075a7 */ /* 0x0004e6000802017f */
[----:B---3--:R-:W-:Y:S05]  /*bb80*/  @!P1 NANOSLEEP.SYNCS 0x989680 ;  /* 0x009896800000995d */ /* 0x008fea0003900000 */
[----:B------:R-:W3:Y:S02]  /*bb90*/  @!P1 SYNCS.PHASECHK.TRANS64 P1, [R2+URZ+0x18800], R9 ;  /* 0x01880009020095a7 */ /* 0x000ee4000802007f */
[----:B---3--:R-:W-:Y:S05]  /*bba0*/  @!P1 BRA `(.L_x_17) ;  /* 0xfffffffc00ec9947 */ /* 0x008fea000383ffff */
[----:B------:R-:W-:Y:S05]  /*bbb0*/  BRA `(.L_x_112) ;  /* 0xffffff5000f87947 */ /* 0x000fea000383ffff */
.L_x_18:
[----:B-1----:R-:W-:-:S04]  /*bbc0*/  IMAD.U32 R7, RZ, RZ, UR39 ;  /* 0x00000027ff077e24 */ /* 0x002fc8000f8e00ff */
[----:B------:R1:W2:Y:S03]  /*bbd0*/  SYNCS.PHASECHK.TRANS64.TRYWAIT P1, [R7+URZ+-0x8], R2 ;  /* 0xfffff802070075a7 */ /* 0x0002a6000802017f */
[----:B--2---:R-:W-:Y:S05]  /*bbe0*/  @!P1 NANOSLEEP.SYNCS 0x989680 ;  /* 0x009896800000995d */ /* 0x004fea0003900000 */
[----:B------:R-:W2:Y:S02]  /*bbf0*/  @!P1 SYNCS.PHASECHK.TRANS64 P1, [R7+URZ+-0x8], R2 ;  /* 0xfffff802070095a7 */ /* 0x000ea4000802007f */
[----:B--2---:R-:W-:Y:S05]  /*bc00*/  @!P1 BRA `(.L_x_18) ;  /* 0xfffffffc00ec9947 */ /* 0x004fea000383ffff */
[----:B------:R-:W-:Y:S05]  /*bc10*/  BRA `(.L_x_113) ;  /* 0xffffff5000f47947 */ /* 0x000fea000383ffff */
.L_x_20:
[----:B-1----:R-:W-:-:S04]  /*bc20*/  MOV R10, UR36 ;  /* 0x00000024000a7c02 */ /* 0x002fc80008000f00 */
[----:B------:R1:W2:Y:S03]  /*bc30*/  SYNCS.PHASECHK.TRANS64.TRYWAIT P1, [R10+URZ+0x18808], R9 ;  /* 0x018808090a0075a7 */ /* 0x0002a6000802017f */
[----:B--2---:R-:W-:Y:S05]  /*bc40*/  @!P1 NANOSLEEP.SYNCS 0x989680 ;  /* 0x009896800000995d */ /* 0x004fea0003900000 */
[----:B------:R-:W2:Y:S02]  /*bc50*/  @!P1 SYNCS.PHASECHK.TRANS64 P1, [R10+URZ+0x18808], R9 ;  /* 0x018808090a0095a7 */ /* 0x000ea4000802007f */
[----:B--2---:R-:W-:Y:S05]  /*bc60*/  @!P1 BRA `(.L_x_20) ;  /* 0xfffffffc00ec9947 */ /* 0x004fea000383ffff */
[----:B------:R-:W-:Y:S05]  /*bc70*/  BRA `(.L_x_114) ;  /* 0xffffff6800d47947 */ /* 0x000fea000383ffff */
.L_x_25:
[----:B-1----:R-:W-:-:S04]  /*bc80*/  MOV R4, UR4 ;  /* 0x0000000400047c02 */ /* 0x002fc80008000f00 */
[----:B------:R1:W2:Y:S03]  /*bc90*/  SYNCS.PHASECHK.TRANS64.TRYWAIT P2, [R4+URZ+0x18800], R3 ;  /* 0x01880003040075a7 */ /* 0x0002a6000804017f */
[----:B--2---:R-:W-:Y:S05]  /*bca0*/  @!P2 NANOSLEEP.SYNCS 0x989680 ;  /* 0x009896800000a95d */ /* 0x004fea0003900000 */
[----:B------:R-:W2:Y:S02]  /*bcb0*/  @!P2 SYNCS.PHASECHK.TRANS64 P2, [R4+URZ+0x18800], R3 ;  /* 0x018800030400a5a7 */ /* 0x000ea4000804007f */
[----:B--2---:R-:W-:Y:S05]  /*bcc0*/  @!P2 BRA `(.L_x_25) ;  /* 0xfffffffc00eca947 */ /* 0x004fea000383ffff */
[----:B------:R-:W-:Y:S05]  /*bcd0*/  BRA `(.L_x_115) ;  /* 0xffffff74008c7947 */ /* 0x000fea000383ffff */
.L_x_29:
[----:B-1----:R-:W-:-:S04]  /*bce0*/  IMAD.U32 R10, RZ, RZ, UR6 ;  /* 0x00000006ff0a7e24 */ /* 0x002fc8000f8e00ff */
[----:B------:R1:W2:Y:S03]  /*bcf0*/  SYNCS.PHASECHK.TRANS64.TRYWAIT P2, [R10+URZ+0x18800], R11 ;  /* 0x0188000b0a0075a7 */ /* 0x0002a6000804017f */
[----:B--2---:R-:W-:Y:S05]  /*bd00*/  @!P2 NANOSLEEP.SYNCS 0x989680 ;  /* 0x009896800000a95d */ /* 0x004fea0003900000 */
[----:B------:R-:W2:Y:S02]  /*bd10*/  @!P2 SYNCS.PHASECHK.TRANS64 P2, [R10+URZ+0x18800], R11 ;  /* 0x0188000b0a00a5a7 */ /* 0x000ea4000804007f */
[----:B--2---:R-:W-:Y:S05]  /*bd20*/  @!P2 BRA `(.L_x_29) ;  /* 0xfffffffc00eca947 */ /* 0x004fea000383ffff */
[----:B------:R-:W-:Y:S05]  /*bd30*/  BRA `(.L_x_28) ;  /* 0xffffff8c00407947 */ /* 0x000fea000383ffff */
.L_x_37:
[----:B-1----:R-:W-:-:S04]  /*bd40*/  MOV R4, UR4 ;  /* 0x0000000400047c02 */ /* 0x002fc80008000f00 */
[----:B------:R1:W2:Y:S03]  /*bd50*/  SYNCS.PHASECHK.TRANS64.TRYWAIT P2, [R4+URZ+0x18800], R3 ;  /* 0x01880003040075a7 */ /* 0x0002a6000804017f */
[----:B--2---:R-:W-:Y:S05]  /*bd60*/  @!P2 NANOSLEEP.SYNCS 0x989680 ;  /* 0x009896800000a95d */ /* 0x004fea0003900000 */
[----:B------:R-:W2:Y:S02]  /*bd70*/  @!P2 SYNCS.PHASECHK.TRANS64 P2, [R4+URZ+0x18800], R3 ;  /* 0x018800030400a5a7 */ /* 0x000ea4000804007f */
[----:B--2---:R-:W-:Y:S05]  /*bd80*/  @!P2 BRA `(.L_x_37) ;  /* 0xfffffffc00eca947 */ /* 0x004fea000383ffff */
[----:B------:R-:W-:Y:S05]  /*bd90*/  BRA `(.L_x_116) ;  /* 0xffffff9800107947 */ /* 0x000fea000383ffff */
.L_x_41:
[----:B-1----:R-:W-:-:S04]  /*bda0*/  MOV R11, UR5 ;  /* 0x00000005000b7c02 */ /* 0x002fc80008000f00 */
[----:B------:R1:W2:Y:S03]  /*bdb0*/  SYNCS.PHASECHK.TRANS64.TRYWAIT P2, [R11+URZ+0x18800], R10 ;  /* 0x0188000a0b0075a7 */ /* 0x0002a6000804017f */
[----:B--2---:R-:W-:Y:S05]  /*bdc0*/  @!P2 NANOSLEEP.SYNCS 0x989680 ;  /* 0x009896800000a95d */ /* 0x004fea0003900000 */
[----:B------:R-:W2:Y:S02]  /*bdd0*/  @!P2 SYNCS.PHASECHK.TRANS64 P2, [R11+URZ+0x18800], R10 ;  /* 0x0188000a0b00a5a7 */ /* 0x000ea4000804007f */
[----:B--2---:R-:W-:Y:S05]  /*bde0*/  @!P2 BRA `(.L_x_41) ;  /* 0xfffffffc00eca947 */ /* 0x004fea000383ffff */
[----:B------:R-:W-:Y:S05]  /*bdf0*/  BRA `(.L_x_40) ;  /* 0xffffffb400247947 */ /* 0x000fea000383ffff */
.L_x_57:
[----:B-1----:R-:W-:-:S04]  /*be00*/  IMAD.U32 R3, RZ, RZ, UR39 ;  /* 0x00000027ff037e24 */ /* 0x002fc8000f8e00ff */
[----:B------:R1:W2:Y:S03]  /*be10*/  SYNCS.PHASECHK.TRANS64.TRYWAIT P0, [R3+URZ+0x8], R0 ;  /* 0x00000800030075a7 */ /* 0x0002a6000800017f */
[----:B--2---:R-:W-:Y:S05]  /*be20*/  @!P0 NANOSLEEP.SYNCS 0x989680 ;  /* 0x009896800000895d */ /* 0x004fea0003900000 */
[----:B------:R-:W2:Y:S02]  /*be30*/  @!P0 SYNCS.PHASECHK.TRANS64 P0, [R3+URZ+0x8], R0 ;  /* 0x00000800030085a7 */ /* 0x000ea4000800007f */
[----:B--2---:R-:W-:Y:S05]  /*be40*/  @!P0 BRA `(.L_x_57) ;  /* 0xfffffffc00ec8947 */ /* 0x004fea000383ffff */
[----:B------:R-:W-:Y:S05]  /*be50*/  BRA `(.L_x_117) ;  /* 0xffffffc400a87947 */ /* 0x000fea000383ffff */
.L_x_81:
[----:B-1----:R1:W2:Y:S02]  /*be60*/  SYNCS.PHASECHK.TRANS64.TRYWAIT P0, [R4+URZ+0x18860], R3 ;  /* 0x01886003040075a7 */ /* 0x0022a4000800017f */
[----:B--2---:R-:W-:Y:S05]  /*be70*/  @!P0 NANOSLEEP.SYNCS 0x989680 ;  /* 0x009896800000895d */ /* 0x004fea0003900000 */
[----:B------:R-:W2:Y:S02]  /*be80*/  @!P0 SYNCS.PHASECHK.TRANS64 P0, [R4+URZ+0x18860], R3 ;  /* 0x01886003040085a7 */ /* 0x000ea4000800007f */
[----:B--2---:R-:W-:Y:S05]  /*be90*/  @!P0 BRA `(.L_x_81) ;  /* 0xfffffffc00f08947 */ /* 0x004fea000383ffff */
[----:B------:R-:W-:Y:S05]  /*bea0*/  BRA `(.L_x_118) ;  /* 0xffffffdc00e07947 */ /* 0x000fea000383ffff */
.L_x_86:
[----:B-1----:R1:W2:Y:S02]  /*beb0*/  SYNCS.PHASECHK.TRANS64.TRYWAIT P0, [R2+URZ+0x18828], R5 ;  /* 0x01882805020075a7 */ /* 0x0022a4000800017f */
[----:B--2---:R-:W-:Y:S05]  /*bec0*/  @!P0 NANOSLEEP.SYNCS 0x989680 ;  /* 0x009896800000895d */ /* 0x004fea0003900000 */
[----:B------:R-:W2:Y:S02]  /*bed0*/  @!P0 SYNCS.PHASECHK.TRANS64 P0, [R2+URZ+0x18828], R5 ;  /* 0x01882805020085a7 */ /* 0x000ea4000800007f */
[----:B--2---:R-:W-:Y:S05]  /*bee0*/  @!P0 BRA `(.L_x_86) ;  /* 0xfffffffc00f08947 */ /* 0x004fea000383ffff */
[----:B------:R-:W-:Y:S05]  /*bef0*/  BRA `(.L_x_119) ;  /* 0xffffffe000f07947 */ /* 0x000fea000383ffff */
.L_x_91:
[----:B-1----:R1:W2:Y:S02]  /*bf00*/  SYNCS.PHASECHK.TRANS64.TRYWAIT P0, [R4+URZ+0x18860], R5 ;  /* 0x01886005040075a7 */ /* 0x0022a4000800017f */
[----:B--2---:R-:W-:Y:S05]  /*bf10*/  @!P0 NANOSLEEP.SYNCS 0x989680 ;  /* 0x009896800000895d */ /* 0x004fea0003900000 */
[----:B------:R-:W2:Y:S02]  /*bf20*/  @!P0 SYNCS.PHASECHK.TRANS64 P0, [R4+URZ+0x18860], R5 ;  /* 0x01886005040085a7 */ /* 0x000ea4000800007f */
[----:B--2---:R-:W-:Y:S05]  /*bf30*/  @!P0 BRA `(.L_x_91) ;  /* 0xfffffffc00f08947 */ /* 0x004fea000383ffff */
[----:B------:R-:W-:Y:S05]  /*bf40*/  BRA `(.L_x_120) ;  /* 0xffffffe800047947 */ /* 0x000fea000383ffff */
.L_x_96:
[----:B-1----:R1:W2:Y:S02]  /*bf50*/  SYNCS.PHASECHK.TRANS64.TRYWAIT P0, [R3+URZ+0x18828], R4 ;  /* 0x01882804030075a7 */ /* 0x0022a4000800017f */
[----:B--2---:R-:W-:Y:S05]  /*bf60*/  @!P0 NANOSLEEP.SYNCS 0x989680 ;  /* 0x009896800000895d */ /* 0x004fea0003900000 */
[----:B------:R-:W2:Y:S02]  /*bf70*/  @!P0 SYNCS.PHASECHK.TRANS64 P0, [R3+URZ+0x18828], R4 ;  /* 0x01882804030085a7 */ /* 0x000ea4000800007f */
[----:B--2---:R-:W-:Y:S05]  /*bf80*/  @!P0 BRA `(.L_x_96) ;  /* 0xfffffffc00f08947 */ /* 0x004fea000383ffff */
[----:B------:R-:W-:Y:S05]  /*bf90*/  BRA `(.L_x_121) ;  /* 0xffffffec00247947 */ /* 0x000fea000383ffff */
.L_x_102:
[----:B-1----:R1:W2:Y:S02]  /*bfa0*/  SYNCS.PHASECHK.TRANS64.TRYWAIT P4, [R7+URZ+0x18828], R4 ;  /* 0x01882804070075a7 */ /* 0x0022a4000808017f */
[----:B--2---:R-:W-:Y:S05]  /*bfb0*/  @!P4 NANOSLEEP.SYNCS 0x989680 ;  /* 0x009896800000c95d */ /* 0x004fea0003900000 */
[----:B------:R-:W2:Y:S02]  /*bfc0*/  @!P4 SYNCS.PHASECHK.TRANS64 P4, [R7+URZ+0x18828], R4 ;  /* 0x018828040700c5a7 */ /* 0x000ea4000808007f */
[----:B--2---:R-:W-:Y:S05]  /*bfd0*/  @!P4 BRA `(.L_x_102) ;  /* 0xfffffffc00f0c947 */ /* 0x004fea000383ffff */
[----:B------:R-:W-:Y:S05]  /*bfe0*/  BRA `(.L_x_122) ;  /* 0xfffffff0006c7947 */ /* 0x000fea000383ffff */
.L_x_107:
[----:B-1----:R1:W2:Y:S02]  /*bff0*/  SYNCS.PHASECHK.TRANS64.TRYWAIT P4, [R4+URZ+0x18828], R7 ;  /* 0x01882807040075a7 */ /* 0x0022a4000808017f */
[----:B--2---:R-:W-:Y:S05]  /*c000*/  @!P4 NANOSLEEP.SYNCS 0x989680 ;  /* 0x009896800000c95d */ /* 0x004fea0003900000 */
[----:B------:R-:W2:Y:S02]  /*c010*/  @!P4 SYNCS.PHASECHK.TRANS64 P4, [R4+URZ+0x18828], R7 ;  /* 0x018828070400c5a7 */ /* 0x000ea4000808007f */
[----:B--2---:R-:W-:Y:S05]  /*c020*/  @!P4 BRA `(.L_x_107) ;  /* 0xfffffffc00f0c947 */ /* 0x004fea000383ffff */
[----:B------:R-:W-:Y:S05]  /*c030*/  BRA `(.L_x_123) ;  /* 0xfffffff4008c7947 */ /* 0x000fea000383ffff */
        .weak           $__internal_0_$__cuda_sm20_rcp_rn_f32_slowpath
        .type           $__internal_0_$__cuda_sm20_rcp_rn_f32_slowpath,@function
        .size           $__internal_0_$__cuda_sm20_rcp_rn_f32_slowpath,(.L_x_129 - $__internal_0_$__cuda_sm20_rcp_rn_f32_slowpath)
$__internal_0_$__cuda_sm20_rcp_rn_f32_slowpath:
[----:B------:R-:W-:Y:S01]  /*c040*/  SHF.L.U32 R0, R2, 0x1, RZ ;  /* 0x0000000102007819 */ /* 0x000fe200000006ff */
[----:B------:R-:W-:Y:S03]  /*c050*/  BSSY B2, `(.L_x_124) ;  /* 0x0000030000027945 */ /* 0x000fe60003800000 */
[----:B------:R-:W-:-:S04]  /*c060*/  SHF.R.U32.HI R18, RZ, 0x18, R0 ;  /* 0x00000018ff127819 */ /* 0x000fc80000011600 */
[----:B------:R-:W-:-:S13]  /*c070*/  ISETP.NE.U32.AND P0, PT, R18, RZ, PT ;  /* 0x000000ff1200720c */ /* 0x000fda0003f05070 */
[----:B------:R-:W-:Y:S05]  /*c080*/  @P0 BRA `(.L_x_125) ;  /* 0x0000000000280947 */ /* 0x000fea0003800000 */
[----:B------:R-:W-:-:S04]  /*c090*/  SHF.L.U32 R0, R2, 0x1, RZ ;  /* 0x0000000102007819 */ /* 0x000fc800000006ff */
[----:B------:R-:W-:-:S13]  /*c0a0*/  ISETP.NE.AND P0, PT, R0, RZ, PT ;  /* 0x000000ff0000720c */ /* 0x000fda0003f05270 */
[----:B------:R-:W-:Y:S01]  /*c0b0*/  @P0 FFMA R8, R2, 1.84467440737095516160e+19, RZ ;  /* 0x5f80000002080823 */ /* 0x000fe200000000ff */
[----:B------:R-:W-:Y:S08]  /*c0c0*/  @!P0 MUFU.RCP R3, R2 ;  /* 0x0000000200038308 */ /* 0x000ff00000001000 */
[----:B------:R-:W1:Y:S02]  /*c0d0*/  @P0 MUFU.RCP R13, R8 ;  /* 0x00000008000d0308 */ /* 0x000e640000001000 */
[----:B-1----:R-:W-:-:S04]  /*c0e0*/  @P0 FFMA R0, R8, R13, -1 ;  /* 0xbf80000008000423 */ /* 0x002fc8000000000d */
[----:B------:R-:W-:-:S04]  /*c0f0*/  @P0 FADD.FTZ R0, -R0, -RZ ;  /* 0x800000ff00000221 */ /* 0x000fc80000010100 */
[----:B------:R-:W-:-:S04]  /*c100*/  @P0 FFMA R0, R13, R0, R13 ;  /* 0x000000000d000223 */ /* 0x000fc8000000000d */
[----:B------:R-:W-:Y:S01]  /*c110*/  @P0 FFMA R3, R0, 1.84467440737095516160e+19, RZ ;  /* 0x5f80000000030823 */ /* 0x000fe200000000ff */
[----:B------:R-:W-:Y:S06]  /*c120*/  BRA `(.L_x_126) ;  /* 0x0000000000887947 */ /* 0x000fec0003800000 */
.L_x_125:
[----:B------:R-:W-:-:S05]  /*c130*/  VIADD R19, R18, 0xffffff03 ;  /* 0xffffff0312137836 */ /* 0x000fca0000000000 */
[----:B------:R-:W-:-:S13]  /*c140*/  ISETP.GT.U32.AND P0, PT, R19, 0x1, PT ;  /* 0x000000011300780c */ /* 0x000fda0003f04070 */
[----:B------:R-:W-:Y:S05]  /*c150*/  @P0 BRA `(.L_x_127) ;  /* 0x0000000000780947 */ /* 0x000fea0003800000 */
[----:B------:R-:W-:Y:S02]  /*c160*/  LOP3.LUT R0, R2, 0x7fffff, RZ, 0xc0, !PT ;  /* 0x007fffff02007812 */ /* 0x000fe400078ec0ff */
[----:B------:R-:W-:Y:S02]  /*c170*/  MOV R14, 0x3 ;  /* 0x00000003000e7802 */ /* 0x000fe40000000f00 */
[----:B------:R-:W-:Y:S02]  /*c180*/  LOP3.LUT R0, R0, 0x3f800000, RZ, 0xfc, !PT ;  /* 0x3f80000000007812 */ /* 0x000fe400078efcff */
[----:B------:R-:W-:Y:S02]  /*c190*/  SHF.L.U32 R14, R14, R19, RZ ;  /* 0x000000130e0e7219 */ /* 0x000fe400000006ff */
[----:B------:R-:W1:Y:S02]  /*c1a0*/  MUFU.RCP R3, R0 ;  /* 0x0000000000037308 */ /* 0x000e640000001000 */
[----:B-1----:R-:W-:-:S04]  /*c1b0*/  FFMA R8, R0, R3, -1 ;  /* 0xbf80000000087423 */ /* 0x002fc80000000003 */
[----:B------:R-:W-:-:S04]  /*c1c0*/  FADD.FTZ R8, -R8, -RZ ;  /* 0x800000ff08087221 */ /* 0x000fc80000010100 */
[CCC-:B------:R-:W-:Y:S01]  /*c1d0*/  FFMA.RM R12, R3.reuse, R8.reuse, R3.reuse ;  /* 0x00000008030c7223 */ /* 0x1c0fe20000004003 */
[----:B------:R-:W-:-:S04]  /*c1e0*/  FFMA.RP R13, R3, R8, R3 ;  /* 0x00000008030d7223 */ /* 0x000fc80000008003 */
[C---:B------:R-:W-:Y:S02]  /*c1f0*/  LOP3.LUT R3, R12.reuse, 0x7fffff, RZ, 0xc0, !PT ;  /* 0x007fffff0c037812 */ /* 0x040fe400078ec0ff */
[----:B------:R-:W-:Y:S02]  /*c200*/  FSETP.NEU.FTZ.AND P0, PT, R12, R13, PT ;  /* 0x0000000d0c00720b */ /* 0x000fe40003f1d000 */
[----:B------:R-:W-:Y:S02]  /*c210*/  LOP3.LUT R3, R3, 0x800000, RZ, 0xfc, !PT ;  /* 0x0080000003037812 */ /* 0x000fe400078efcff */
[----:B------:R-:W-:Y:S02]  /*c220*/  SEL R8, RZ, 0xffffffff, !P0 ;  /* 0xffffffffff087807 */ /* 0x000fe40004000000 */
[----:B------:R-:W-:Y:S02]  /*c230*/  LOP3.LUT R14, R14, R3, RZ, 0xc0, !PT ;  /* 0x000000030e0e7212 */ /* 0x000fe400078ec0ff */
[----:B------:R-:W-:-:S02]  /*c240*/  IADD3 R8, -R8, RZ, RZ ;  /* 0x000000ff08087210 */ /* 0x000fc40007ffe1ff */
[-C--:B------:R-:W-:Y:S02]  /*c250*/  SHF.R.U32.HI R14, RZ, R19.reuse, R14 ;  /* 0x00000013ff0e7219 */ /* 0x080fe4000001160e */
[----:B------:R-:W-:Y:S02]  /*c260*/  LOP3.LUT P1, RZ, R8, R19, R3, 0xf8, !PT ;  /* 0x0000001308ff7212 */ /* 0x000fe4000782f803 */
[C---:B------:R-:W-:Y:S02]  /*c270*/  LOP3.LUT P0, RZ, R14.reuse, 0x1, RZ, 0xc0, !PT ;  /* 0x000000010eff7812 */ /* 0x040fe4000780c0ff */
[----:B------:R-:W-:-:S04]  /*c280*/  LOP3.LUT P2, RZ, R14, 0x2, RZ, 0xc0, !PT ;  /* 0x000000020eff7812 */ /* 0x000fc8000784c0ff */
[----:B------:R-:W-:Y:S02]  /*c290*/  PLOP3.LUT P0, PT, P0, P1, P2, 0xe0, 0x0 ;  /* 0x000000000000781c */ /* 0x000fe40000703c20 */
[----:B------:R-:W-:Y:S02]  /*c2a0*/  LOP3.LUT P1, RZ, R2, 0x7fffff, RZ, 0xc0, !PT ;  /* 0x007fffff02ff7812 */ /* 0x000fe4000782c0ff */
[----:B------:R-:W-:-:S05]  /*c2b0*/  SEL R0, RZ, 0x1, !P0 ;  /* 0x00000001ff007807 */ /* 0x000fca0004000000 */
[----:B------:R-:W-:-:S05]  /*c2c0*/  IMAD.MOV R0, RZ, RZ, -R0 ;  /* 0x000000ffff007224 */ /* 0x000fca00078e0a00 */
[----:B------:R-:W-:Y:S02]  /*c2d0*/  ISETP.GE.AND P0, PT, R0, RZ, PT ;  /* 0x000000ff0000720c */ /* 0x000fe40003f06270 */
[----:B------:R-:W-:-:S04]  /*c2e0*/  IADD3 R0, R18, -0xfc, RZ ;  /* 0xffffff0412007810 */ /* 0x000fc80007ffe0ff */
[----:B------:R-:W-:-:S07]  /*c2f0*/  SHF.R.U32.HI R3, RZ, R0, R3 ;  /* 0x00000000ff037219 */ /* 0x000fce0000011603 */
[----:B------:R-:W-:-:S05]  /*c300*/  @!P0 IADD3 R3, R3, 0x1, RZ ;  /* 0x0000000103038810 */ /* 0x000fca0007ffe0ff */
[----:B------:R-:W-:-:S05]  /*c310*/  @!P1 IMAD.SHL.U32 R3, R3, 0x2, RZ ;  /* 0x0000000203039824 */ /* 0x000fca00078e00ff */
[----:B------:R-:W-:Y:S01]  /*c320*/  LOP3.LUT R3, R3, 0x80000000, R2, 0xf8, !PT ;  /* 0x8000000003037812 */ /* 0x000fe200078ef802 */
[----:B------:R-:W-:Y:S06]  /*c330*/  BRA `(.L_x_126) ;  /* 0x0000000000047947 */ /* 0x000fec0003800000 */
.L_x_127:
[----:B------:R1:W2:Y:S02]  /*c340*/  MUFU.RCP R3, R2 ;  /* 0x0000000200037308 */ /* 0x0002a40000001000 */
.L_x_126:
[----:B------:R-:W-:Y:S05]  /*c350*/  BSYNC B2 ;  /* 0x0000000000027941 */ /* 0x000fea0003800000 */
.L_x_124:
[----:B--2---:R-:W-:Y:S02]  /*c360*/  MOV R0, R3 ;  /* 0x0000000300007202 */ /* 0x004fe40000000f00 */
[----:B-1----:R-:W-:Y:S02]  /*c370*/  MOV R2, R15 ;  /* 0x0000000f00027202 */ /* 0x002fe40000000f00 */
[----:B------:R-:W-:-:S04]  /*c380*/  MOV R3, 0x0 ;  /* 0x0000000000037802 */ /* 0x000fc80000000f00 */
[----:B------:R-:W-:Y:S05]  /*c390*/  RET.REL.NODEC R2 `(_ZN7cutlass13device_kernelINS_4fmha6kernel28FmhaKernelTmaWarpSpecializedINS1_10collective30FmhaMainloopTmaWarpSpecializedINS_10bfloat16_tEffN4cute5tupleIJNS7_1CILi128EEENS9_ILi64EEENS9_ILi112EEEEEENS8_IJiNS9_ILi1EEENS8_IJiiEEEEEESG_SG_NS4_12CausalFusionEJEEENS4_15FmhaFwdEpilogueIS6_fNS8_IJSB_SC_SB_EEEEENS2_23IndividualTileSchedulerEJEEEEEvNT_6ParamsE) ;  /* 0xffffff3c02187950 */ /* 0x000fea0003c3ffff */
.L_x_128:
[----:B------:R-:W-:-:S00]  /*c3a0*/  BRA `(.L_x_128) ;  /* 0xfffffffc00fc7947 */ /* 0x000fc0000383ffff */
[----:B------:R-:W-:-:S00]  /*c3b0*/  NOP ;  /* 0x0000000000007918 */ /* 0x000fc00000000000 */
        /* <DEDUP_REMOVED lines=12> */
.L_x_129:


//--------------------- .nv.global.init           --------------------------
	.section	.nv.global.init,"aw",@progbits
.nv.global.init:
	.type		$str$24,@object
	.size		$str$24,($str$25 - $str$24)
$str$24:
        /*0000*/ 	.byte	0x28, 0x61, 0x64, 0x64, 0x72, 0x65, 0x73, 0x73, 0x20, 0x26, 0x20, 0x6d, 0x61, 0x73, 0x6b, 0x29
        /*0010*/ 	.byte	0x20, 0x3d, 0x3d, 0x20, 0x30, 0x00
	.type		$str$25,@object
	.size		$str$25,(__unnamed_1 - $str$25)
$str$25:
        /*0016*/ 	.byte	0x2f, 0x74, 0x6d, 0x70, 0x2f, 0x63, 0x75, 0x74, 0x6c, 0x61, 0x73, 0x73, 0x5f, 0x73, 0x77, 0x65
        /*0026*/ 	.byte	0x65, 0x70, 0x5f, 0x73, 0x72, 0x63, 0x2f, 0x69, 0x6e, 0x63, 0x6c, 0x75, 0x64, 0x65, 0x2f, 0x63
        /*0036*/ 	.byte	0x75, 0x74, 0x65, 0x2f, 0x70, 0x6f, 0x69, 0x6e, 0x74, 0x65, 0x72, 0x5f, 0x66, 0x6c, 0x61, 0x67
        /*0046*/ 	.byte	0x67, 0x65, 0x64, 0x2e, 0x68, 0x70, 0x70, 0x00
	.type		__unnamed_1,@object
	.size		__unnamed_1,(__unnamed_2 - __unnamed_1)
__unnamed_1:
        /*004e*/ 	.byte	0x61, 0x75, 0x74, 0x6f, 0x20, 0x63, 0x75, 0x74, 0x65, 0x3a, 0x3a, 0x61, 0x73, 0x5f, 0x70, 0x6f
        /* <DEDUP_REMOVED lines=27> */
        /*020e*/ 	.byte	0x31, 0x30, 0x32, 0x34, 0x3e, 0x3e, 0x3e, 0x3e, 0x3e, 0x5d, 0x00
	.type		__unnamed_2,@object
	.size		__unnamed_2,(.L_1 - __unnamed_2)
__unnamed_2:
        /* <DEDUP_REMOVED lines=29> */
.L_1:


//--------------------- .nv.shared._ZN7cutlass13device_kernelINS_4fmha6kernel28FmhaKernelTmaWarpSpecializedINS1_10collective30FmhaMainloopTmaWarpSpecializedINS_10bfloat16_tEffN4cute5tupleIJNS7_1CILi128EEENS9_ILi64EEENS9_ILi112EEEEEENS8_IJiNS9_ILi1EEENS8_IJiiEEEEEESG_SG_NS4_12CausalFusionEJEEENS4_15FmhaFwdEpilogueIS6_fNS8_IJSB_SC_SB_EEEEENS2_23IndividualTileSchedulerEJEEEEEvNT_6ParamsE --------------------------
	.section	.nv.shared._ZN7cutlass13device_kernelINS_4fmha6kernel28FmhaKernelTmaWarpSpecializedINS1_10collective30FmhaMainloopTmaWarpSpecializedINS_10bfloat16_tEffN4cute5tupleIJNS7_1CILi128EEENS9_ILi64EEENS9_ILi112EEEEEENS8_IJiNS9_ILi1EEENS8_IJiiEEEEEESG_SG_NS4_12CausalFusionEJEEENS4_15FmhaFwdEpilogueIS6_fNS8_IJSB_SC_SB_EEEEENS2_23IndividualTileSchedulerEJEEEEEvNT_6ParamsE,"aw",@nobits
	.sectionflags	@""
	.align	16
	.zero		1024


//--------------------- .nv.shared.reserved.0     --------------------------
	.section	.nv.shared.reserved.0,"aw",@nobits
	.weak		__nv_reservedSMEM_offset_0_alias
	.size		__nv_reservedSMEM_offset_0_alias, 0, 0
	.other		__nv_reservedSMEM_offset_0_alias,@"STO_CUDA_RESERVED_SHARED STV_DEFAULT"
__nv_reservedSMEM_offset_0_alias:
	.zero		0


//--------------------- .nv.global                --------------------------
	.section	.nv.global,"aw",@nobits
.nv.global:
	.type		_ZN39_INTERNAL_6eab90d0_4_k_cu_5043c945_27184cute1_E,@object
	.size		_ZN39_INTERNAL_6eab90d0_4_k_cu_5043c945_27184cute1_E,(_ZN39_INTERNAL_6eab90d0_4_k_cu_5043c945_27184cuda3std3__45__cpo6cbeginE - _ZN39_INTERNAL_6eab90d0_4_k_cu_5043c945_27184cute1_E)
_ZN39_INTERNAL_6eab90d0_4_k_cu_5043c945_27184cute1_E:
	.zero		1
	.type		_ZN39_INTERNAL_6eab90d0_4_k_cu_5043c945_27184cuda3std3__45__cpo6cbeginE,@object
	.size		_ZN39_INTERNAL_6eab90d0_4_k_cu_5043c945_27184cuda3std3__45__cpo6cbeginE,(_ZN39_INTERNAL_6eab90d0_4_k_cu_5043c945_27184cuda3std3__48in_placeE - _ZN39_INTERNAL_6eab90d0_4_k_cu_5043c945_27184cuda3std3__45__cpo6cbeginE)
_ZN39_INTERNAL_6eab90d0_4_k_cu_5043c945_27184cuda3std3__45__cpo6cbeginE:
	.zero		1
	.type		_ZN39_INTERNAL_6eab90d0_4_k_cu_5043c945_27184cuda3std3__48in_placeE,@object
	.size		_ZN39_INTERNAL_6eab90d0_4_k_cu_5043c945_27184cuda3std3__48in_placeE,(_ZN39_INTERNAL_6eab90d0_4_k_cu_5043c945_27184cuda3std6ranges3__45__cpo9iter_moveE - _ZN39_INTERNAL_6eab90d0_4_k_cu_5043c945_27184cuda3std3__48in_placeE)
_ZN39_INTERNAL_6eab90d0_4_k_cu_5043c945_27184cuda3std3__48in_placeE:
	.zero		1
	.type		_ZN39_INTERNAL_6eab90d0_4_k_cu_5043c945_27184cuda3std6ranges3__45__cpo9iter_moveE,@object
	.size		_ZN39_INTERNAL_6eab90d0_4_k_cu_5043c945_27184cuda3std6ranges3__45__cpo9iter_moveE,(_ZN39_INTERNAL_6eab90d0_4_k_cu_5043c945_27184cuda3std3__45__cpo5beginE - _ZN39_INTERNAL_6eab90d0_4_k_cu_5043c945_27184cuda3std6ranges3__45__cpo9iter_moveE)
_ZN39_INTERNAL_6eab90d0_4_k_cu_5043c945_27184cuda3std6ranges3__45__cpo9iter_moveE:
	.zero		1
	.type		_ZN39_INTERNAL_6eab90d0_4_k_cu_5043c945_27184cuda3std3__45__cpo5beginE,@object
	.size		_ZN39_INTERNAL_6eab90d0_4_k_cu_5043c945_27184cuda3std3__45__cpo5beginE,(_ZN39_INTERNAL_6eab90d0_4_k_cu_5043c945_27184cuda3std3__441_GLOBAL__N__6eab90d0_4_k_cu_5043c945_27186ignoreE - _ZN39_INTERNAL_6eab90d0_4_k_cu_5043c945_27184cuda3std3__45__cpo5beginE)
_ZN39_INTERNAL_6eab90d0_4_k_cu_5043c945_27184cuda3std3__45__cpo5beginE:
	.zero		1
	.type		_ZN39_INTERNAL_6eab90d0_4_k_cu_5043c945_27184cuda3std3__441_GLOBAL__N__6eab90d0_4_k_cu_5043c945_27186ignoreE,@object
	.size		_ZN39_INTERNAL_6eab90d0_4_k_cu_5043c945_27184cuda3std3__441_GLOBAL__N__6eab90d0_4_k_cu_5043c945_27186ignoreE,(_ZN39_INTERNAL_6eab90d0_4_k_cu_5043c945_27184cute7productE - _ZN39_INTERNAL_6eab90d0_4_k_cu_5043c945_27184cuda3std3__441_GLOBAL__N__6eab90d0_4_k_cu_5043c945_27186ignoreE)
_ZN39_INTERNAL_6eab90d0_4_k_cu_5043c945_27184cuda3std3__441_GLOBAL__N__6eab90d0_4_k_cu_5043c945_27186ignoreE:
	.zero		1
	.type		_ZN39_INTERNAL_6eab90d0_4_k_cu_5043c945_27184cute7productE,@object
	.size		_ZN39_INTERNAL_6eab90d0_4_k_cu_5043c945_27184cute7productE,(_ZN39_INTERNAL_6eab90d0_4_k_cu_5043c945_27184cuda3std3__45__cpo3endE - _ZN39_INTERNAL_6eab90d0_4_k_cu_5043c945_27184cute7productE)
_ZN39_INTERNAL_6eab90d0_4_k_cu_5043c945_27184cute7productE:
	.zero		1
	.type		_ZN39_INTERNAL_6eab90d0_4_k_cu_5043c945_27184cuda3std3__45__cpo3endE,@object
	.size		_ZN39_INTERNAL_6eab90d0_4_k_cu_5043c945_27184cuda3std3__45__cpo3endE,(_ZN39_INTERNAL_6eab90d0_4_k_cu_5043c945_27184cuda3std3__419piecewise_constructE - _ZN39_INTERNAL_6eab90d0_4_k_cu_5043c945_27184cuda3std3__45__cpo3endE)
_ZN39_INTERNAL_6eab90d0_4_k_cu_5043c945_27184cuda3std3__45__cpo3endE:
	.zero		1
	.type		_ZN39_INTERNAL_6eab90d0_4_k_cu_5043c945_27184cuda3std3__419piecewise_constructE,@object
	.size		_ZN39_INTERNAL_6eab90d0_4_k_cu_5043c945_27184cuda3std3__419piecewise_constructE,(_ZN39_INTERNAL_6eab90d0_4_k_cu_5043c945_27184cuda3std3__45__cpo4cendE - _ZN39_INTERNAL_6eab90d0_4_k_cu_5043c945_27184cuda3std3__419piecewise_constructE)
_ZN39_INTERNAL_6eab90d0_4_k_cu_5043c945_27184cuda3std3__419piecewise_constructE:
	.zero		1
	.type		_ZN39_INTERNAL_6eab90d0_4_k_cu_5043c945_27184cuda3std3__45__cpo4cendE,@object
	.size		_ZN39_INTERNAL_6eab90d0_4_k_cu_5043c945_27184cuda3std3__45__cpo4cendE,(_ZN39_INTERNAL_6eab90d0_4_k_cu_5043c945_27184cuda3std6ranges3__45__cpo4swapE - _ZN39_INTERNAL_6eab90d0_4_k_cu_5043c945_27184cuda3std3__45__cpo4cendE)
_ZN39_INTERNAL_6eab90d0_4_k_cu_5043c945_27184cuda3std3__45__cpo4cendE:
	.zero		1
	.type		_ZN39_INTERNAL_6eab90d0_4_k_cu_5043c945_27184cuda3std6ranges3__45__cpo4swapE,@object
	.size		_ZN39_INTERNAL_6eab90d0_4_k_cu_5043c945_27184cuda3std6ranges3__45__cpo4swapE,(.L_9 - _ZN39_INTERNAL_6eab90d0_4_k_cu_5043c945_27184cuda3std6ranges3__45__cpo4swapE)
_ZN39_INTERNAL_6eab90d0_4_k_cu_5043c945_27184cuda3std6ranges3__45__cpo4swapE:
	.zero		1
.L_9:


//--------------------- .nv.constant0._ZN7cutlass13device_kernelINS_4fmha6kernel28FmhaKernelTmaWarpSpecializedINS1_10collective30FmhaMainloopTmaWarpSpecializedINS_10bfloat16_tEffN4cute5tupleIJNS7_1CILi128EEENS9_ILi64EEENS9_ILi112EEEEEENS8_IJiNS9_ILi1EEENS8_IJiiEEEEEESG_SG_NS4_12CausalFusionEJEEENS4_15FmhaFwdEpilogueIS6_fNS8_IJSB_SC_SB_EEEEENS2_23IndividualTileSchedulerEJEEEEEvNT_6ParamsE --------------------------
	.section	.nv.constant0._ZN7cutlass13device_kernelINS_4fmha6kernel28FmhaKernelTmaWarpSpecializedINS1_10collective30FmhaMainloopTmaWarpSpecializedINS_10bfloat16_tEffN4cute5tupleIJNS7_1CILi128EEENS9_ILi64EEENS9_ILi112EEEEEENS8_IJiNS9_ILi1EEENS8_IJiiEEEEEESG_SG_NS4_12CausalFusionEJEEENS4_15FmhaFwdEpilogueIS6_fNS8_IJSB_SC_SB_EEEEENS2_23IndividualTileSchedulerEJEEEEEvNT_6ParamsE,"a",@progbits
	.sectionflags	@""
	.align	4
.nv.constant0._ZN7cutlass13device_kernelINS_4fmha6kernel28FmhaKernelTmaWarpSpecializedINS1_10collective30FmhaMainloopTmaWarpSpecializedINS_10bfloat16_tEffN4cute5tupleIJNS7_1CILi128EEENS9_ILi64EEENS9_ILi112EEEEEENS8_IJiNS9_ILi1EEENS8_IJiiEEEEEESG_SG_NS4_12CausalFusionEJEEENS4_15FmhaFwdEpilogueIS6_fNS8_IJSB_SC_SB_EEEEENS2_23IndividualTileSchedulerEJEEEEEvNT_6ParamsE:
	.zero		2688


//--------------------- SYMBOLS --------------------------

	.type		.nv.reservedSmem.offset0,@object
	.size		.nv.reservedSmem.offset0,0x4
	.type		__assertfail,@function
